//
// Generated by NVIDIA NVVM Compiler
//
// Compiler Build ID: CL-36424714
// Cuda compilation tools, release 13.0, V13.0.88
// Based on NVVM 20.0.0
//

.version 9.0
.target sm_100
.address_size 64

	// .globl	apo_batch_f32

.visible .entry apo_batch_f32(
	.param .u64 .ptr .align 1 apo_batch_f32_param_0,
	.param .u64 .ptr .align 1 apo_batch_f32_param_1,
	.param .u64 .ptr .align 1 apo_batch_f32_param_2,
	.param .u64 .ptr .align 1 apo_batch_f32_param_3,
	.param .u64 .ptr .align 1 apo_batch_f32_param_4,
	.param .u32 apo_batch_f32_param_5,
	.param .u32 apo_batch_f32_param_6,
	.param .u32 apo_batch_f32_param_7,
	.param .u64 .ptr .align 1 apo_batch_f32_param_8
)
{
	.reg .pred 	%p<21>;
	.reg .b32 	%r<55>;
	.reg .b32 	%f<113>;
	.reg .b64 	%rd<43>;

	ld.param.u64 	%rd9, [apo_batch_f32_param_0];
	ld.param.u64 	%rd5, [apo_batch_f32_param_1];
	ld.param.u64 	%rd6, [apo_batch_f32_param_2];
	ld.param.u64 	%rd7, [apo_batch_f32_param_3];
	ld.param.u64 	%rd8, [apo_batch_f32_param_4];
	ld.param.u32 	%r28, [apo_batch_f32_param_5];
	ld.param.u32 	%r50, [apo_batch_f32_param_6];
	ld.param.u32 	%r30, [apo_batch_f32_param_7];
	ld.param.u64 	%rd10, [apo_batch_f32_param_8];
	cvta.to.global.u64 	%rd1, %rd10;
	cvta.to.global.u64 	%rd2, %rd9;
	mov.u32 	%r1, %ctaid.x;
	setp.ge.s32 	%p1, %r1, %r30;
	setp.lt.s32 	%p2, %r28, 1;
	or.pred  	%p3, %p2, %p1;
	@%p3 bra 	$L__BB0_19;
	cvta.to.global.u64 	%rd11, %rd5;
	cvta.to.global.u64 	%rd12, %rd7;
	mul.wide.u32 	%rd13, %r1, 4;
	add.s64 	%rd14, %rd11, %rd13;
	ld.global.nc.u32 	%r31, [%rd14];
	add.s64 	%rd15, %rd12, %rd13;
	ld.global.nc.u32 	%r33, [%rd15];
	setp.lt.s32 	%p4, %r31, 1;
	max.s32 	%r35, %r31, 0;
	setp.ge.s32 	%p5, %r35, %r33;
	or.pred  	%p6, %p4, %p5;
	setp.ge.u32 	%p7, %r50, %r28;
	or.pred  	%p8, %p7, %p6;
	@%p8 bra 	$L__BB0_19;
	cvta.to.global.u64 	%rd16, %rd6;
	add.s64 	%rd18, %rd16, %rd13;
	ld.global.nc.f32 	%f1, [%rd18];
	cvta.to.global.u64 	%rd19, %rd8;
	add.s64 	%rd20, %rd19, %rd13;
	ld.global.nc.f32 	%f2, [%rd20];
	mov.f32 	%f20, 0f3F800000;
	sub.f32 	%f3, %f20, %f1;
	sub.f32 	%f4, %f20, %f2;
	mul.lo.s32 	%r2, %r28, %r1;
	mov.u32 	%r3, %tid.x;
	setp.ge.u32 	%p9, %r3, %r50;
	@%p9 bra 	$L__BB0_5;
	mov.u32 	%r4, %ntid.x;
	mov.u32 	%r47, %r3;
$L__BB0_4:
	add.s32 	%r36, %r47, %r2;
	mul.wide.s32 	%rd21, %r36, 4;
	add.s64 	%rd22, %rd1, %rd21;
	mov.b32 	%r37, 2143289344;
	st.global.u32 	[%rd22], %r37;
	add.s32 	%r47, %r47, %r4;
	setp.lt.s32 	%p10, %r47, %r50;
	@%p10 bra 	$L__BB0_4;
$L__BB0_5:
	setp.ne.s32 	%p11, %r3, 0;
	@%p11 bra 	$L__BB0_19;
	mul.wide.u32 	%rd23, %r50, 4;
	add.s64 	%rd24, %rd2, %rd23;
	ld.global.nc.f32 	%f109, [%rd24];
	add.s32 	%r7, %r2, %r50;
	mul.wide.u32 	%rd25, %r7, 4;
	add.s64 	%rd26, %rd1, %rd25;
	mov.b32 	%r38, 0;
	st.global.u32 	[%rd26], %r38;
	add.s32 	%r53, %r50, 1;
	setp.ge.u32 	%p12, %r53, %r28;
	@%p12 bra 	$L__BB0_19;
	not.b32 	%r39, %r50;
	add.s32 	%r9, %r28, %r39;
	sub.s32 	%r40, %r28, %r50;
	add.s32 	%r41, %r40, -2;
	and.b32  	%r10, %r9, 7;
	setp.lt.u32 	%p13, %r41, 7;
	mov.f32 	%f110, %f109;
	@%p13 bra 	$L__BB0_11;
	and.b32  	%r42, %r9, -8;
	neg.s32 	%r49, %r42;
	add.s64 	%rd3, %rd2, 16;
	add.s64 	%rd4, %rd1, 16;
	add.s32 	%r48, %r7, 1;
	mov.f32 	%f110, %f109;
$L__BB0_9:
	.pragma "nounroll";
	mul.wide.s32 	%rd27, %r53, 4;
	add.s64 	%rd28, %rd3, %rd27;
	mul.wide.s32 	%rd29, %r48, 4;
	add.s64 	%rd30, %rd4, %rd29;
	ld.global.nc.f32 	%f21, [%rd28+-16];
	mul.f32 	%f22, %f1, %f21;
	fma.rn.f32 	%f23, %f3, %f110, %f22;
	mul.f32 	%f24, %f2, %f21;
	fma.rn.f32 	%f25, %f4, %f109, %f24;
	sub.f32 	%f26, %f23, %f25;
	st.global.f32 	[%rd30+-16], %f26;
	ld.global.nc.f32 	%f27, [%rd28+-12];
	mul.f32 	%f28, %f1, %f27;
	fma.rn.f32 	%f29, %f3, %f23, %f28;
	mul.f32 	%f30, %f2, %f27;
	fma.rn.f32 	%f31, %f4, %f25, %f30;
	sub.f32 	%f32, %f29, %f31;
	st.global.f32 	[%rd30+-12], %f32;
	ld.global.nc.f32 	%f33, [%rd28+-8];
	mul.f32 	%f34, %f1, %f33;
	fma.rn.f32 	%f35, %f3, %f29, %f34;
	mul.f32 	%f36, %f2, %f33;
	fma.rn.f32 	%f37, %f4, %f31, %f36;
	sub.f32 	%f38, %f35, %f37;
	st.global.f32 	[%rd30+-8], %f38;
	ld.global.nc.f32 	%f39, [%rd28+-4];
	mul.f32 	%f40, %f1, %f39;
	fma.rn.f32 	%f41, %f3, %f35, %f40;
	mul.f32 	%f42, %f2, %f39;
	fma.rn.f32 	%f43, %f4, %f37, %f42;
	sub.f32 	%f44, %f41, %f43;
	st.global.f32 	[%rd30+-4], %f44;
	ld.global.nc.f32 	%f45, [%rd28];
	mul.f32 	%f46, %f1, %f45;
	fma.rn.f32 	%f47, %f3, %f41, %f46;
	mul.f32 	%f48, %f2, %f45;
	fma.rn.f32 	%f49, %f4, %f43, %f48;
	sub.f32 	%f50, %f47, %f49;
	st.global.f32 	[%rd30], %f50;
	ld.global.nc.f32 	%f51, [%rd28+4];
	mul.f32 	%f52, %f1, %f51;
	fma.rn.f32 	%f53, %f3, %f47, %f52;
	mul.f32 	%f54, %f2, %f51;
	fma.rn.f32 	%f55, %f4, %f49, %f54;
	sub.f32 	%f56, %f53, %f55;
	st.global.f32 	[%rd30+4], %f56;
	ld.global.nc.f32 	%f57, [%rd28+8];
	mul.f32 	%f58, %f1, %f57;
	fma.rn.f32 	%f59, %f3, %f53, %f58;
	mul.f32 	%f60, %f2, %f57;
	fma.rn.f32 	%f61, %f4, %f55, %f60;
	sub.f32 	%f62, %f59, %f61;
	st.global.f32 	[%rd30+8], %f62;
	ld.global.nc.f32 	%f63, [%rd28+12];
	mul.f32 	%f64, %f1, %f63;
	fma.rn.f32 	%f110, %f3, %f59, %f64;
	mul.f32 	%f65, %f2, %f63;
	fma.rn.f32 	%f109, %f4, %f61, %f65;
	sub.f32 	%f66, %f110, %f109;
	st.global.f32 	[%rd30+12], %f66;
	add.s32 	%r53, %r53, 8;
	add.s32 	%r50, %r50, 8;
	add.s32 	%r49, %r49, 8;
	add.s32 	%r48, %r48, 8;
	setp.ne.s32 	%p14, %r49, 0;
	@%p14 bra 	$L__BB0_9;
	add.s32 	%r53, %r50, 1;
$L__BB0_11:
	setp.eq.s32 	%p15, %r10, 0;
	@%p15 bra 	$L__BB0_19;
	and.b32  	%r23, %r9, 3;
	setp.lt.u32 	%p16, %r10, 4;
	@%p16 bra 	$L__BB0_14;
	mul.wide.s32 	%rd31, %r53, 4;
	add.s64 	%rd32, %rd2, %rd31;
	ld.global.nc.f32 	%f67, [%rd32];
	mul.f32 	%f68, %f1, %f67;
	fma.rn.f32 	%f69, %f3, %f110, %f68;
	mul.f32 	%f70, %f2, %f67;
	fma.rn.f32 	%f71, %f4, %f109, %f70;
	sub.f32 	%f72, %f69, %f71;
	add.s32 	%r43, %r53, %r2;
	mul.wide.s32 	%rd33, %r43, 4;
	add.s64 	%rd34, %rd1, %rd33;
	st.global.f32 	[%rd34], %f72;
	ld.global.nc.f32 	%f73, [%rd32+4];
	mul.f32 	%f74, %f1, %f73;
	fma.rn.f32 	%f75, %f3, %f69, %f74;
	mul.f32 	%f76, %f2, %f73;
	fma.rn.f32 	%f77, %f4, %f71, %f76;
	sub.f32 	%f78, %f75, %f77;
	st.global.f32 	[%rd34+4], %f78;
	ld.global.nc.f32 	%f79, [%rd32+8];
	mul.f32 	%f80, %f1, %f79;
	fma.rn.f32 	%f81, %f3, %f75, %f80;
	mul.f32 	%f82, %f2, %f79;
	fma.rn.f32 	%f83, %f4, %f77, %f82;
	sub.f32 	%f84, %f81, %f83;
	st.global.f32 	[%rd34+8], %f84;
	ld.global.nc.f32 	%f85, [%rd32+12];
	mul.f32 	%f86, %f1, %f85;
	fma.rn.f32 	%f110, %f3, %f81, %f86;
	mul.f32 	%f87, %f2, %f85;
	fma.rn.f32 	%f109, %f4, %f83, %f87;
	sub.f32 	%f88, %f110, %f109;
	st.global.f32 	[%rd34+12], %f88;
	add.s32 	%r53, %r53, 4;
$L__BB0_14:
	setp.eq.s32 	%p17, %r23, 0;
	@%p17 bra 	$L__BB0_19;
	setp.eq.s32 	%p18, %r23, 1;
	@%p18 bra 	$L__BB0_17;
	mul.wide.s32 	%rd35, %r53, 4;
	add.s64 	%rd36, %rd2, %rd35;
	ld.global.nc.f32 	%f89, [%rd36];
	mul.f32 	%f90, %f1, %f89;
	fma.rn.f32 	%f91, %f3, %f110, %f90;
	mul.f32 	%f92, %f2, %f89;
	fma.rn.f32 	%f93, %f4, %f109, %f92;
	sub.f32 	%f94, %f91, %f93;
	add.s32 	%r44, %r53, %r2;
	mul.wide.s32 	%rd37, %r44, 4;
	add.s64 	%rd38, %rd1, %rd37;
	st.global.f32 	[%rd38], %f94;
	ld.global.nc.f32 	%f95, [%rd36+4];
	mul.f32 	%f96, %f1, %f95;
	fma.rn.f32 	%f110, %f3, %f91, %f96;
	mul.f32 	%f97, %f2, %f95;
	fma.rn.f32 	%f109, %f4, %f93, %f97;
	sub.f32 	%f98, %f110, %f109;
	st.global.f32 	[%rd38+4], %f98;
	add.s32 	%r53, %r53, 2;
$L__BB0_17:
	and.b32  	%r45, %r9, 1;
	setp.eq.b32 	%p19, %r45, 1;
	not.pred 	%p20, %p19;
	@%p20 bra 	$L__BB0_19;
	mul.wide.s32 	%rd39, %r53, 4;
	add.s64 	%rd40, %rd2, %rd39;
	ld.global.nc.f32 	%f99, [%rd40];
	mul.f32 	%f100, %f1, %f99;
	fma.rn.f32 	%f101, %f3, %f110, %f100;
	mul.f32 	%f102, %f2, %f99;
	fma.rn.f32 	%f103, %f4, %f109, %f102;
	sub.f32 	%f104, %f101, %f103;
	add.s32 	%r46, %r53, %r2;
	mul.wide.s32 	%rd41, %r46, 4;
	add.s64 	%rd42, %rd1, %rd41;
	st.global.f32 	[%rd42], %f104;
$L__BB0_19:
	ret;

}
	// .globl	apo_many_series_one_param_f32
.visible .entry apo_many_series_one_param_f32(
	.param .u64 .ptr .align 1 apo_many_series_one_param_f32_param_0,
	.param .u64 .ptr .align 1 apo_many_series_one_param_f32_param_1,
	.param .u32 apo_many_series_one_param_f32_param_2,
	.param .f32 apo_many_series_one_param_f32_param_3,
	.param .u32 apo_many_series_one_param_f32_param_4,
	.param .f32 apo_many_series_one_param_f32_param_5,
	.param .u32 apo_many_series_one_param_f32_param_6,
	.param .u32 apo_many_series_one_param_f32_param_7,
	.param .u64 .ptr .align 1 apo_many_series_one_param_f32_param_8
)
{
	.reg .pred 	%p<16>;
	.reg .b32 	%r<47>;
	.reg .b32 	%f<49>;
	.reg .b64 	%rd<27>;

	ld.param.u64 	%rd4, [apo_many_series_one_param_f32_param_0];
	ld.param.u64 	%rd3, [apo_many_series_one_param_f32_param_1];
	ld.param.u32 	%r27, [apo_many_series_one_param_f32_param_2];
	ld.param.f32 	%f14, [apo_many_series_one_param_f32_param_3];
	ld.param.u32 	%r28, [apo_many_series_one_param_f32_param_4];
	ld.param.f32 	%f15, [apo_many_series_one_param_f32_param_5];
	ld.param.u32 	%r29, [apo_many_series_one_param_f32_param_6];
	ld.param.u32 	%r30, [apo_many_series_one_param_f32_param_7];
	ld.param.u64 	%rd5, [apo_many_series_one_param_f32_param_8];
	cvta.to.global.u64 	%rd1, %rd5;
	cvta.to.global.u64 	%rd2, %rd4;
	mov.u32 	%r1, %ctaid.x;
	setp.ge.s32 	%p1, %r1, %r29;
	setp.lt.s32 	%p2, %r30, 1;
	or.pred  	%p3, %p1, %p2;
	@%p3 bra 	$L__BB1_15;
	min.s32 	%r31, %r27, %r28;
	setp.lt.s32 	%p4, %r31, 1;
	setp.ge.s32 	%p5, %r27, %r28;
	or.pred  	%p6, %p5, %p4;
	@%p6 bra 	$L__BB1_15;
	cvta.to.global.u64 	%rd6, %rd3;
	mul.wide.u32 	%rd7, %r1, 4;
	add.s64 	%rd8, %rd6, %rd7;
	ld.global.nc.u32 	%r2, [%rd8];
	max.s32 	%r3, %r2, 0;
	setp.ge.u32 	%p7, %r3, %r30;
	@%p7 bra 	$L__BB1_15;
	mov.f32 	%f16, 0f3F800000;
	sub.f32 	%f1, %f16, %f14;
	sub.f32 	%f2, %f16, %f15;
	mov.u32 	%r4, %tid.x;
	setp.le.s32 	%p8, %r2, %r4;
	@%p8 bra 	$L__BB1_6;
	mov.u32 	%r5, %ntid.x;
	mov.u32 	%r40, %r4;
$L__BB1_5:
	mad.lo.s32 	%r32, %r40, %r29, %r1;
	mul.wide.s32 	%rd9, %r32, 4;
	add.s64 	%rd10, %rd1, %rd9;
	mov.b32 	%r33, 2143289344;
	st.global.u32 	[%rd10], %r33;
	add.s32 	%r40, %r40, %r5;
	setp.lt.s32 	%p9, %r40, %r3;
	@%p9 bra 	$L__BB1_5;
$L__BB1_6:
	setp.ne.s32 	%p10, %r4, 0;
	@%p10 bra 	$L__BB1_15;
	mad.lo.s32 	%r34, %r3, %r29, %r1;
	mul.wide.u32 	%rd11, %r34, 4;
	add.s64 	%rd12, %rd2, %rd11;
	ld.global.nc.f32 	%f43, [%rd12];
	add.s64 	%rd13, %rd1, %rd11;
	mov.b32 	%r35, 0;
	st.global.u32 	[%rd13], %r35;
	add.s32 	%r44, %r3, 1;
	setp.ge.u32 	%p11, %r44, %r30;
	@%p11 bra 	$L__BB1_15;
	not.b32 	%r36, %r3;
	add.s32 	%r37, %r30, %r36;
	and.b32  	%r9, %r37, 3;
	setp.eq.s32 	%p12, %r9, 0;
	mov.f32 	%f46, %f43;
	@%p12 bra 	$L__BB1_12;
	neg.s32 	%r43, %r9;
	mad.lo.s32 	%r41, %r29, %r44, %r1;
	mov.u32 	%r42, %r3;
	mov.f32 	%f46, %f43;
$L__BB1_10:
	.pragma "nounroll";
	mul.wide.s32 	%rd14, %r41, 4;
	add.s64 	%rd15, %rd2, %rd14;
	ld.global.nc.f32 	%f17, [%rd15];
	mul.f32 	%f18, %f14, %f17;
	fma.rn.f32 	%f46, %f1, %f46, %f18;
	mul.f32 	%f19, %f15, %f17;
	fma.rn.f32 	%f43, %f2, %f43, %f19;
	sub.f32 	%f20, %f46, %f43;
	add.s64 	%rd16, %rd1, %rd14;
	st.global.f32 	[%rd16], %f20;
	add.s32 	%r43, %r43, 1;
	setp.ne.s32 	%p13, %r43, 0;
	add.s32 	%r42, %r42, 1;
	add.s32 	%r41, %r41, %r29;
	@%p13 bra 	$L__BB1_10;
	add.s32 	%r44, %r42, 1;
$L__BB1_12:
	sub.s32 	%r38, %r30, %r3;
	add.s32 	%r39, %r38, -2;
	setp.lt.u32 	%p14, %r39, 3;
	@%p14 bra 	$L__BB1_15;
	sub.s32 	%r46, %r44, %r30;
	mad.lo.s32 	%r45, %r44, %r29, %r1;
	shl.b32 	%r22, %r29, 2;
	mul.wide.s32 	%rd20, %r29, 4;
$L__BB1_14:
	mul.wide.s32 	%rd17, %r45, 4;
	add.s64 	%rd18, %rd2, %rd17;
	ld.global.nc.f32 	%f21, [%rd18];
	mul.f32 	%f22, %f14, %f21;
	fma.rn.f32 	%f23, %f1, %f46, %f22;
	mul.f32 	%f24, %f15, %f21;
	fma.rn.f32 	%f25, %f2, %f43, %f24;
	sub.f32 	%f26, %f23, %f25;
	add.s64 	%rd19, %rd1, %rd17;
	st.global.f32 	[%rd19], %f26;
	add.s64 	%rd21, %rd18, %rd20;
	ld.global.nc.f32 	%f27, [%rd21];
	mul.f32 	%f28, %f14, %f27;
	fma.rn.f32 	%f29, %f1, %f23, %f28;
	mul.f32 	%f30, %f15, %f27;
	fma.rn.f32 	%f31, %f2, %f25, %f30;
	sub.f32 	%f32, %f29, %f31;
	add.s64 	%rd22, %rd19, %rd20;
	st.global.f32 	[%rd22], %f32;
	add.s64 	%rd23, %rd21, %rd20;
	ld.global.nc.f32 	%f33, [%rd23];
	mul.f32 	%f34, %f14, %f33;
	fma.rn.f32 	%f35, %f1, %f29, %f34;
	mul.f32 	%f36, %f15, %f33;
	fma.rn.f32 	%f37, %f2, %f31, %f36;
	sub.f32 	%f38, %f35, %f37;
	add.s64 	%rd24, %rd22, %rd20;
	st.global.f32 	[%rd24], %f38;
	add.s64 	%rd25, %rd23, %rd20;
	ld.global.nc.f32 	%f39, [%rd25];
	mul.f32 	%f40, %f14, %f39;
	fma.rn.f32 	%f46, %f1, %f35, %f40;
	mul.f32 	%f41, %f15, %f39;
	fma.rn.f32 	%f43, %f2, %f37, %f41;
	sub.f32 	%f42, %f46, %f43;
	add.s64 	%rd26, %rd24, %rd20;
	st.global.f32 	[%rd26], %f42;
	add.s32 	%r46, %r46, 4;
	add.s32 	%r45, %r45, %r22;
	setp.ne.s32 	%p15, %r46, 0;
	@%p15 bra 	$L__BB1_14;
$L__BB1_15:
	ret;

}


// ===== COMPILED SASS (sm_100) =====

	.target	sm_100

	.elftype	@"ET_EXEC"


//--------------------- .note.nv.tkinfo           --------------------------
	.section	.note.nv.tkinfo,"",@"SHT_NOTE"
	.sectionflags	@"SHF_NOTE_NV_TKINFO"
	.tkinfo
        /*0018*/ 	.word	0x00000002
        /*0030*/ 	.string	""
        /*0030*/ 	.string	"ptxas"
        /*0030*/ 	.string	"Cuda compilation tools, release 13.0, V13.0.88"
        /*0030*/ 	.string	"Build cuda_13.0.r13.0/compiler.36424714_0"
        /*0030*/ 	.string	"-arch sm_100 -m 64 "



//--------------------- .note.nv.cuinfo           --------------------------
	.section	.note.nv.cuinfo,"",@"SHT_NOTE"
	.sectionflags	@"SHF_NOTE_NV_CUINFO"
        /*0018*/ 	.short	0x0002
        /*001a*/ 	.short	0x0064
        /*001c*/ 	.short	0x0082
	.zero		2


//--------------------- .nv.info                  --------------------------
	.section	.nv.info,"",@"SHT_CUDA_INFO"
	.align	4


	//----- nvinfo : EIATTR_REGCOUNT
	.align		4
        /*0000*/ 	.byte	0x04, 0x2f
        /*0002*/ 	.short	(.L_1 - .L_0)
	.align		4
.L_0:
        /*0004*/ 	.word	index@(apo_batch_f32)
        /*0008*/ 	.word	0x00000020


	//----- nvinfo : EIATTR_FRAME_SIZE
	.align		4
.L_1:
        /*000c*/ 	.byte	0x04, 0x11
        /*000e*/ 	.short	(.L_3 - .L_2)
	.align		4
.L_2:
        /*0010*/ 	.word	index@(apo_batch_f32)
        /*0014*/ 	.word	0x00000000


	//----- nvinfo : EIATTR_REGCOUNT
	.align		4
.L_3:
        /*0018*/ 	.byte	0x04, 0x2f
        /*001a*/ 	.short	(.L_5 - .L_4)
	.align		4
.L_4:
        /*001c*/ 	.word	index@(apo_many_series_one_param_f32)
        /*0020*/ 	.word	0x00000020


	//----- nvinfo : EIATTR_FRAME_SIZE
	.align		4
.L_5:
        /*0024*/ 	.byte	0x04, 0x11
        /*0026*/ 	.short	(.L_7 - .L_6)
	.align		4
.L_6:
        /*0028*/ 	.word	index@(apo_many_series_one_param_f32)
        /*002c*/ 	.word	0x00000000


	//----- nvinfo : EIATTR_MIN_STACK_SIZE
	.align		4
.L_7:
        /*0030*/ 	.byte	0x04, 0x12
        /*0032*/ 	.short	(.L_9 - .L_8)
	.align		4
.L_8:
        /*0034*/ 	.word	index@(apo_many_series_one_param_f32)
        /*0038*/ 	.word	0x00000000


	//----- nvinfo : EIATTR_MIN_STACK_SIZE
	.align		4
.L_9:
        /*003c*/ 	.byte	0x04, 0x12
        /*003e*/ 	.short	(.L_11 - .L_10)
	.align		4
.L_10:
        /*0040*/ 	.word	index@(apo_batch_f32)
        /*0044*/ 	.word	0x00000000
.L_11:


//--------------------- .nv.compat                --------------------------
	.section	.nv.compat,"",@"SHT_CUDA_COMPAT_INFO"
	.align	4
        /*0000*/ 	.byte	0x02, 0x09, 0x00, 0x00, 0x02, 0x02, 0x01, 0x00, 0x02, 0x05, 0x05, 0x00, 0x03, 0x07, 0x01, 0x01
        /*0010*/ 	.byte	0x02, 0x03, 0x00, 0x00, 0x02, 0x06, 0x01, 0x00, 0x04, 0x0b, 0x08, 0x00, 0x09, 0x00, 0x00, 0x00
        /*0020*/ 	.byte	0x00, 0x00, 0x00, 0x00


//--------------------- .nv.info.apo_many_series_one_param_f32 --------------------------
	.section	.nv.info.apo_many_series_one_param_f32,"",@"SHT_CUDA_INFO"
	.sectionflags	@""
	.align	4


	//----- nvinfo : EIATTR_CUDA_API_VERSION
	.align		4
        /*0000*/ 	.byte	0x04, 0x37
        /*0002*/ 	.short	(.L_13 - .L_12)
.L_12:
        /*0004*/ 	.word	0x00000082


	//----- nvinfo : EIATTR_KPARAM_INFO
	.align		4
.L_13:
        /*0008*/ 	.byte	0x04, 0x17
        /*000a*/ 	.short	(.L_15 - .L_14)
.L_14:
        /*000c*/ 	.word	0x00000000
        /*0010*/ 	.short	0x0008
        /*0012*/ 	.short	0x0028
        /*0014*/ 	.byte	0x00, 0xf5, 0x21, 0x00


	//----- nvinfo : EIATTR_KPARAM_INFO
	.align		4
.L_15:
        /*0018*/ 	.byte	0x04, 0x17
        /*001a*/ 	.short	(.L_17 - .L_16)
.L_16:
        /*001c*/ 	.word	0x00000000
        /*0020*/ 	.short	0x0007
        /*0022*/ 	.short	0x0024
        /*0024*/ 	.byte	0x00, 0xf0, 0x11, 0x00


	//----- nvinfo : EIATTR_KPARAM_INFO
	.align		4
.L_17:
        /*0028*/ 	.byte	0x04, 0x17
        /*002a*/ 	.short	(.L_19 - .L_18)
.L_18:
        /*002c*/ 	.word	0x00000000
        /*0030*/ 	.short	0x0006
        /*0032*/ 	.short	0x0020
        /*0034*/ 	.byte	0x00, 0xf0, 0x11, 0x00


	//----- nvinfo : EIATTR_KPARAM_INFO
	.align		4
.L_19:
        /*0038*/ 	.byte	0x04, 0x17
        /*003a*/ 	.short	(.L_21 - .L_20)
.L_20:
        /*003c*/ 	.word	0x00000000
        /*0040*/ 	.short	0x0005
        /*0042*/ 	.short	0x001c
        /*0044*/ 	.byte	0x00, 0xf0, 0x11, 0x00


	//----- nvinfo : EIATTR_KPARAM_INFO
	.align		4
.L_21:
        /*0048*/ 	.byte	0x04, 0x17
        /*004a*/ 	.short	(.L_23 - .L_22)
.L_22:
        /*004c*/ 	.word	0x00000000
        /*0050*/ 	.short	0x0004
        /*0052*/ 	.short	0x0018
        /*0054*/ 	.byte	0x00, 0xf0, 0x11, 0x00


	//----- nvinfo : EIATTR_KPARAM_INFO
	.align		4
.L_23:
        /*0058*/ 	.byte	0x04, 0x17
        /*005a*/ 	.short	(.L_25 - .L_24)
.L_24:
        /*005c*/ 	.word	0x00000000
        /*0060*/ 	.short	0x0003
        /*0062*/ 	.short	0x0014
        /*0064*/ 	.byte	0x00, 0xf0, 0x11, 0x00


	//----- nvinfo : EIATTR_KPARAM_INFO
	.align		4
.L_25:
        /*0068*/ 	.byte	0x04, 0x17
        /*006a*/ 	.short	(.L_27 - .L_26)
.L_26:
        /*006c*/ 	.word	0x00000000
        /*0070*/ 	.short	0x0002
        /*0072*/ 	.short	0x0010
        /*0074*/ 	.byte	0x00, 0xf0, 0x11, 0x00


	//----- nvinfo : EIATTR_KPARAM_INFO
	.align		4
.L_27:
        /*0078*/ 	.byte	0x04, 0x17
        /*007a*/ 	.short	(.L_29 - .L_28)
.L_28:
        /*007c*/ 	.word	0x00000000
        /*0080*/ 	.short	0x0001
        /*0082*/ 	.short	0x0008
        /*0084*/ 	.byte	0x00, 0xf5, 0x21, 0x00


	//----- nvinfo : EIATTR_KPARAM_INFO
	.align		4
.L_29:
        /*0088*/ 	.byte	0x04, 0x17
        /*008a*/ 	.short	(.L_31 - .L_30)
.L_30:
        /*008c*/ 	.word	0x00000000
        /*0090*/ 	.short	0x0000
        /*0092*/ 	.short	0x0000
        /*0094*/ 	.byte	0x00, 0xf5, 0x21, 0x00


	//----- nvinfo : EIATTR_SPARSE_MMA_MASK
	.align		4
.L_31:
        /*0098*/ 	.byte	0x03, 0x50
        /*009a*/ 	.short	0x0000


	//----- nvinfo : EIATTR_MAXREG_COUNT
	.align		4
        /*009c*/ 	.byte	0x03, 0x1b
        /*009e*/ 	.short	0x00ff


	//----- nvinfo : EIATTR_MERCURY_ISA_VERSION
	.align		4
        /*00a0*/ 	.byte	0x03, 0x5f
        /*00a2*/ 	.short	0x0101


	//----- nvinfo : EIATTR_VRC_CTA_INIT_COUNT
	.align		4
        /*00a4*/ 	.byte	0x02, 0x4a
	.zero		1
	.zero		1


	//----- nvinfo : EIATTR_EXIT_INSTR_OFFSETS
	.align		4
        /*00a8*/ 	.byte	0x04, 0x1c
        /*00aa*/ 	.short	(.L_33 - .L_32)


	//   ....[0]....
.L_32:
        /*00ac*/ 	.word	0x00000050


	//   ....[1]....
        /*00b0*/ 	.word	0x000000b0


	//   ....[2]....
        /*00b4*/ 	.word	0x00000120


	//   ....[3]....
        /*00b8*/ 	.word	0x00000220


	//   ....[4]....
        /*00bc*/ 	.word	0x00000290


	//   ....[5]....
        /*00c0*/ 	.word	0x000004c0


	//   ....[6]....
        /*00c4*/ 	.word	0x000013d0


	//   ....[7]....
        /*00c8*/ 	.word	0x00001660


	//----- nvinfo : EIATTR_CRS_STACK_SIZE
	.align		4
.L_33:
        /*00cc*/ 	.byte	0x04, 0x1e
        /*00ce*/ 	.short	(.L_35 - .L_34)
.L_34:
        /*00d0*/ 	.word	0x00000000


	//----- nvinfo : EIATTR_CBANK_PARAM_SIZE
	.align		4
.L_35:
        /*00d4*/ 	.byte	0x03, 0x19
        /*00d6*/ 	.short	0x0030


	//----- nvinfo : EIATTR_PARAM_CBANK
	.align		4
        /*00d8*/ 	.byte	0x04, 0x0a
        /*00da*/ 	.short	(.L_37 - .L_36)
	.align		4
.L_36:
        /*00dc*/ 	.word	index@(.nv.constant0.apo_many_series_one_param_f32)
        /*00e0*/ 	.short	0x0380
        /*00e2*/ 	.short	0x0030


	//----- nvinfo : EIATTR_SW_WAR
	.align		4
.L_37:
        /*00e4*/ 	.byte	0x04, 0x36
        /*00e6*/ 	.short	(.L_39 - .L_38)
.L_38:
        /*00e8*/ 	.word	0x00000008
.L_39:


//--------------------- .nv.info.apo_batch_f32    --------------------------
	.section	.nv.info.apo_batch_f32,"",@"SHT_CUDA_INFO"
	.sectionflags	@""
	.align	4


	//----- nvinfo : EIATTR_CUDA_API_VERSION
	.align		4
        /*0000*/ 	.byte	0x04, 0x37
        /*0002*/ 	.short	(.L_41 - .L_40)
.L_40:
        /*0004*/ 	.word	0x00000082


	//----- nvinfo : EIATTR_KPARAM_INFO
	.align		4
.L_41:
        /*0008*/ 	.byte	0x04, 0x17
        /*000a*/ 	.short	(.L_43 - .L_42)
.L_42:
        /*000c*/ 	.word	0x00000000
        /*0010*/ 	.short	0x0008
        /*0012*/ 	.short	0x0038
        /*0014*/ 	.byte	0x00, 0xf5, 0x21, 0x00


	//----- nvinfo : EIATTR_KPARAM_INFO
	.align		4
.L_43:
        /*0018*/ 	.byte	0x04, 0x17
        /*001a*/ 	.short	(.L_45 - .L_44)
.L_44:
        /*001c*/ 	.word	0x00000000
        /*0020*/ 	.short	0x0007
        /*0022*/ 	.short	0x0030
        /*0024*/ 	.byte	0x00, 0xf0, 0x11, 0x00


	//----- nvinfo : EIATTR_KPARAM_INFO
	.align		4
.L_45:
        /*0028*/ 	.byte	0x04, 0x17
        /*002a*/ 	.short	(.L_47 - .L_46)
.L_46:
        /*002c*/ 	.word	0x00000000
        /*0030*/ 	.short	0x0006
        /*0032*/ 	.short	0x002c
        /*0034*/ 	.byte	0x00, 0xf0, 0x11, 0x00


	//----- nvinfo : EIATTR_KPARAM_INFO
	.align		4
.L_47:
        /*0038*/ 	.byte	0x04, 0x17
        /*003a*/ 	.short	(.L_49 - .L_48)
.L_48:
        /*003c*/ 	.word	0x00000000
        /*0040*/ 	.short	0x0005
        /*0042*/ 	.short	0x0028
        /*0044*/ 	.byte	0x00, 0xf0, 0x11, 0x00


	//----- nvinfo : EIATTR_KPARAM_INFO
	.align		4
.L_49:
        /*0048*/ 	.byte	0x04, 0x17
        /*004a*/ 	.short	(.L_51 - .L_50)
.L_50:
        /*004c*/ 	.word	0x00000000
        /*0050*/ 	.short	0x0004
        /*0052*/ 	.short	0x0020
        /*0054*/ 	.byte	0x00, 0xf5, 0x21, 0x00


	//----- nvinfo : EIATTR_KPARAM_INFO
	.align		4
.L_51:
        /*0058*/ 	.byte	0x04, 0x17
        /*005a*/ 	.short	(.L_53 - .L_52)
.L_52:
        /*005c*/ 	.word	0x00000000
        /*0060*/ 	.short	0x0003
        /*0062*/ 	.short	0x0018
        /*0064*/ 	.byte	0x00, 0xf5, 0x21, 0x00


	//----- nvinfo : EIATTR_KPARAM_INFO
	.align		4
.L_53:
        /*0068*/ 	.byte	0x04, 0x17
        /*006a*/ 	.short	(.L_55 - .L_54)
.L_54:
        /*006c*/ 	.word	0x00000000
        /*0070*/ 	.short	0x0002
        /*0072*/ 	.short	0x0010
        /*0074*/ 	.byte	0x00, 0xf5, 0x21, 0x00


	//----- nvinfo : EIATTR_KPARAM_INFO
	.align		4
.L_55:
        /*0078*/ 	.byte	0x04, 0x17
        /*007a*/ 	.short	(.L_57 - .L_56)
.L_56:
        /*007c*/ 	.word	0x00000000
        /*0080*/ 	.short	0x0001
        /*0082*/ 	.short	0x0008
        /*0084*/ 	.byte	0x00, 0xf5, 0x21, 0x00


	//----- nvinfo : EIATTR_KPARAM_INFO
	.align		4
.L_57:
        /*0088*/ 	.byte	0x04, 0x17
        /*008a*/ 	.short	(.L_59 - .L_58)
.L_58:
        /*008c*/ 	.word	0x00000000
        /*0090*/ 	.short	0x0000
        /*0092*/ 	.short	0x0000
        /*0094*/ 	.byte	0x00, 0xf5, 0x21, 0x00


	//----- nvinfo : EIATTR_SPARSE_MMA_MASK
	.align		4
.L_59:
        /*0098*/ 	.byte	0x03, 0x50
        /*009a*/ 	.short	0x0000


	//----- nvinfo : EIATTR_MAXREG_COUNT
	.align		4
        /*009c*/ 	.byte	0x03, 0x1b
        /*009e*/ 	.short	0x00ff


	//----- nvinfo : EIATTR_MERCURY_ISA_VERSION
	.align		4
        /*00a0*/ 	.byte	0x03, 0x5f
        /*00a2*/ 	.short	0x0101


	//----- nvinfo : EIATTR_VRC_CTA_INIT_COUNT
	.align		4
        /*00a4*/ 	.byte	0x02, 0x4a
	.zero		1
	.zero		1


	//----- nvinfo : EIATTR_EXIT_INSTR_OFFSETS
	.align		4
        /*00a8*/ 	.byte	0x04, 0x1c
        /*00aa*/ 	.short	(.L_61 - .L_60)


	//   ....[0]....
.L_60:
        /*00ac*/ 	.word	0x00000060


	//   ....[1]....
        /*00b0*/ 	.word	0x00000130


	//   ....[2]....
        /*00b4*/ 	.word	0x00000290


	//   ....[3]....
        /*00b8*/ 	.word	0x00000300


	//   ....[4]....
        /*00bc*/ 	.word	0x000008c0


	//   ....[5]....
        /*00c0*/ 	.word	0x00000b10


	//   ....[6]....
        /*00c4*/ 	.word	0x00000c80


	//   ....[7]....
        /*00c8*/ 	.word	0x00000d30


	//----- nvinfo : EIATTR_CRS_STACK_SIZE
	.align		4
.L_61:
        /*00cc*/ 	.byte	0x04, 0x1e
        /*00ce*/ 	.short	(.L_63 - .L_62)
.L_62:
        /*00d0*/ 	.word	0x00000000


	//----- nvinfo : EIATTR_CBANK_PARAM_SIZE
	.align		4
.L_63:
        /*00d4*/ 	.byte	0x03, 0x19
        /*00d6*/ 	.short	0x0040


	//----- nvinfo : EIATTR_PARAM_CBANK
	.align		4
        /*00d8*/ 	.byte	0x04, 0x0a
        /*00da*/ 	.short	(.L_65 - .L_64)
	.align		4
.L_64:
        /*00dc*/ 	.word	index@(.nv.constant0.apo_batch_f32)
        /*00e0*/ 	.short	0x0380
        /*00e2*/ 	.short	0x0040


	//----- nvinfo : EIATTR_SW_WAR
	.align		4
.L_65:
        /*00e4*/ 	.byte	0x04, 0x36
        /*00e6*/ 	.short	(.L_67 - .L_66)
.L_66:
        /*00e8*/ 	.word	0x00000008
.L_67:


//--------------------- .nv.callgraph             --------------------------
	.section	.nv.callgraph,"",@"SHT_CUDA_CALLGRAPH"
	.align	4
	.sectionentsize	8
	.align		4
        /*0000*/ 	.word	0x00000000
	.align		4
        /*0004*/ 	.word	0xffffffff
	.align		4
        /*0008*/ 	.word	0x00000000
	.align		4
        /*000c*/ 	.word	0xfffffffe
	.align		4
        /*0010*/ 	.word	0x00000000
	.align		4
        /*0014*/ 	.word	0xfffffffd
	.align		4
        /*0018*/ 	.word	0x00000000
	.align		4
        /*001c*/ 	.word	0xfffffffc


//--------------------- .text.apo_many_series_one_param_f32 --------------------------
	.section	.text.apo_many_series_one_param_f32,"ax",@progbits
	.align	128
        .global         apo_many_series_one_param_f32
        .type           apo_many_series_one_param_f32,@function
        .size           apo_many_series_one_param_f32,(.L_x_18 - apo_many_series_one_param_f32)
        .other          apo_many_series_one_param_f32,@"STO_CUDA_ENTRY STV_DEFAULT"
apo_many_series_one_param_f32:
.text.apo_many_series_one_param_f32:
[----:B------:R-:W-:Y:S01]  /*0000*/  LDC R1, c[0x0][0x37c] ;  /* 0x0000df00ff017b82 */ /* 0x000fe20000000800 */
[----:B------:R-:W0:Y:S07]  /*0010*/  S2R R27, SR_CTAID.X ;  /* 0x00000000001b7919 */ /* 0x000e2e0000002500 */
[----:B------:R-:W1:Y:S02]  /*0020*/  LDC.64 R6, c[0x0][0x3a0] ;  /* 0x0000e800ff067b82 */ /* 0x000e640000000a00 */
[----:B-1----:R-:W-:-:S04]  /*0030*/  ISETP.GE.AND P0, PT, R7, 0x1, PT ;  /* 0x000000010700780c */ /* 0x002fc80003f06270 */
[----:B0-----:R-:W-:-:S13]  /*0040*/  ISETP.GE.OR P0, PT, R27, R6, !P0 ;  /* 0x000000061b00720c */ /* 0x001fda0004706670 */
[----:B------:R-:W-:Y:S05]  /*0050*/  @P0 EXIT ;  /* 0x000000000000094d */ /* 0x000fea0003800000 */
[----:B------:R-:W0:Y:S01]  /*0060*/  LDC R2, c[0x0][0x398] ;  /* 0x0000e600ff027b82 */ /* 0x000e220000000800 */
[----:B------:R-:W0:Y:S02]  /*0070*/  LDCU UR4, c[0x0][0x390] ;  /* 0x00007200ff0477ac */ /* 0x000e240008000800 */
[----:B0-----:R-:W-:-:S04]  /*0080*/  VIMNMX R0, PT, PT, R2, UR4, PT ;  /* 0x0000000402007c48 */ /* 0x001fc8000bfe0100 */
[----:B------:R-:W-:-:S04]  /*0090*/  ISETP.GE.AND P0, PT, R0, 0x1, PT ;  /* 0x000000010000780c */ /* 0x000fc80003f06270 */
[----:B------:R-:W-:-:S13]  /*00a0*/  ISETP.LE.OR P0, PT, R2, UR4, !P0 ;  /* 0x0000000402007c0c */ /* 0x000fda000c703670 */
[----:B------:R-:W-:Y:S05]  /*00b0*/  @P0 EXIT ;  /* 0x000000000000094d */ /* 0x000fea0003800000 */
[----:B------:R-:W0:Y:S01]  /*00c0*/  LDC.64 R2, c[0x0][0x388] ;  /* 0x0000e200ff027b82 */ /* 0x000e220000000a00 */
[----:B------:R-:W1:Y:S01]  /*00d0*/  LDCU.64 UR4, c[0x0][0x358] ;  /* 0x00006b00ff0477ac */ /* 0x000e620008000a00 */
[----:B0-----:R-:W-:-:S06]  /*00e0*/  IMAD.WIDE.U32 R2, R27, 0x4, R2 ;  /* 0x000000041b027825 */ /* 0x001fcc00078e0002 */
[----:B-1----:R-:W2:Y:S02]  /*00f0*/  LDG.E.CONSTANT R2, desc[UR4][R2.64] ;  /* 0x0000000402027981 */ /* 0x002ea4000c1e9900 */
[----:B--2---:R-:W-:-:S04]  /*0100*/  VIMNMX R8, PT, PT, RZ, R2, !PT ;  /* 0x00000002ff087248 */ /* 0x004fc80007fe0100 */
[----:B------:R-:W-:-:S13]  /*0110*/  ISETP.GE.U32.AND P0, PT, R8, R7, PT ;  /* 0x000000070800720c */ /* 0x000fda0003f06070 */
[----:B------:R-:W-:Y:S05]  /*0120*/  @P0 EXIT ;  /* 0x000000000000094d */ /* 0x000fea0003800000 */
[----:B------:R-:W0:Y:S01]  /*0130*/  S2R R9, SR_TID.X ;  /* 0x0000000000097919 */ /* 0x000e220000002100 */
[----:B------:R-:W-:Y:S01]  /*0140*/  BSSY.RECONVERGENT B0, `(.L_x_0) ;  /* 0x000000d000007945 */ /* 0x000fe20003800200 */
[----:B0-----:R-:W-:Y:S02]  /*0150*/  ISETP.GT.AND P1, PT, R2, R9, PT ;  /* 0x000000090200720c */ /* 0x001fe40003f24270 */
[----:B------:R-:W-:-:S11]  /*0160*/  ISETP.NE.AND P0, PT, R9, RZ, PT ;  /* 0x000000ff0900720c */ /* 0x000fd60003f05270 */
[----:B------:R-:W-:Y:S05]  /*0170*/  @!P1 BRA `(.L_x_1) ;  /* 0x0000000000249947 */ /* 0x000fea0003800000 */
[----:B------:R-:W0:Y:S01]  /*0180*/  LDC R0, c[0x0][0x360] ;  /* 0x0000d800ff007b82 */ /* 0x000e220000000800 */
[----:B------:R-:W-:-:S07]  /*0190*/  MOV R11, 0x7fc00000 ;  /* 0x7fc00000000b7802 */ /* 0x000fce0000000f00 */
[----:B------:R-:W1:Y:S02]  /*01a0*/  LDC.64 R4, c[0x0][0x3a8] ;  /* 0x0000ea00ff047b82 */ /* 0x000e640000000a00 */
.L_x_2:
[----:B--2---:R-:W-:Y:S01]  /*01b0*/  IMAD R3, R9, R6, R27 ;  /* 0x0000000609037224 */ /* 0x004fe200078e021b */
[----:B0-----:R-:W-:-:S03]  /*01c0*/  IADD3 R9, PT, PT, R0, R9, RZ ;  /* 0x0000000900097210 */ /* 0x001fc60007ffe0ff */
[----:B-1----:R-:W-:Y:S01]  /*01d0*/  IMAD.WIDE R2, R3, 0x4, R4 ;  /* 0x0000000403027825 */ /* 0x002fe200078e0204 */
[----:B------:R-:W-:-:S04]  /*01e0*/  ISETP.GE.AND P1, PT, R9, R8, PT ;  /* 0x000000080900720c */ /* 0x000fc80003f26270 */
[----:B------:R2:W-:Y:S09]  /*01f0*/  STG.E desc[UR4][R2.64], R11 ;  /* 0x0000000b02007986 */ /* 0x0005f2000c101904 */
[----:B------:R-:W-:Y:S05]  /*0200*/  @!P1 BRA `(.L_x_2) ;  /* 0xfffffffc00e89947 */ /* 0x000fea000383ffff */
.L_x_1:
[----:B------:R-:W-:Y:S05]  /*0210*/  BSYNC.RECONVERGENT B0 ;  /* 0x0000000000007941 */ /* 0x000fea0003800200 */
.L_x_0:
[----:B------:R-:W-:Y:S05]  /*0220*/  @P0 EXIT ;  /* 0x000000000000094d */ /* 0x000fea0003800000 */
[----:B------:R-:W2:Y:S01]  /*0230*/  LDC.64 R12, c[0x0][0x3a8] ;  /* 0x0000ea00ff0c7b82 */ /* 0x000ea20000000a00 */
[C---:B------:R-:W-:Y:S01]  /*0240*/  IADD3 R4, PT, PT, R8.reuse, 0x1, RZ ;  /* 0x0000000108047810 */ /* 0x040fe20007ffe0ff */
[----:B------:R-:W-:-:S03]  /*0250*/  IMAD R17, R8, R6, R27 ;  /* 0x0000000608117224 */ /* 0x000fc600078e021b */
[----:B------:R-:W-:Y:S01]  /*0260*/  ISETP.GE.U32.AND P0, PT, R4, R7, PT ;  /* 0x000000070400720c */ /* 0x000fe20003f06070 */
[----:B--2---:R-:W-:-:S05]  /*0270*/  IMAD.WIDE.U32 R2, R17, 0x4, R12 ;  /* 0x0000000411027825 */ /* 0x004fca00078e000c */
[----:B------:R0:W-:Y:S07]  /*0280*/  STG.E desc[UR4][R2.64], RZ ;  /* 0x000000ff02007986 */ /* 0x0001ee000c101904 */
[----:B------:R-:W-:Y:S05]  /*0290*/  @P0 EXIT ;  /* 0x000000000000094d */ /* 0x000fea0003800000 */
[----:B------:R-:W1:Y:S08]  /*02a0*/  LDC.64 R14, c[0x0][0x380] ;  /* 0x0000e000ff0e7b82 */ /* 0x000e700000000a00 */
[----:B------:R-:W2:Y:S08]  /*02b0*/  LDC R0, c[0x0][0x394] ;  /* 0x0000e500ff007b82 */ /* 0x000eb00000000800 */
[----:B0-----:R-:W0:Y:S01]  /*02c0*/  LDC R2, c[0x0][0x39c] ;  /* 0x0000e700ff027b82 */ /* 0x001e220000000800 */
[----:B-1----:R-:W-:-:S05]  /*02d0*/  IMAD.WIDE.U32 R16, R17, 0x4, R14 ;  /* 0x0000000411107825 */ /* 0x002fca00078e000e */
[----:B------:R-:W3:Y:S01]  /*02e0*/  LDG.E.CONSTANT R11, desc[UR4][R16.64] ;  /* 0x00000004100b7981 */ /* 0x000ee2000c1e9900 */
[----:B------:R-:W-:Y:S02]  /*02f0*/  LOP3.LUT R10, RZ, R8, RZ, 0x33, !PT ;  /* 0x00000008ff0a7212 */ /* 0x000fe400078e33ff */
[----:B------:R-:W-:Y:S01]  /*0300*/  MOV R18, R4 ;  /* 0x0000000400127202 */ /* 0x000fe20000000f00 */
[----:B--2---:R-:W-:Y:S01]  /*0310*/  FADD R3, -R0, 1 ;  /* 0x3f80000000037421 */ /* 0x004fe20000000100 */
[----:B------:R-:W-:-:S04]  /*0320*/  IADD3 R10, PT, PT, R10, R7, RZ ;  /* 0x000000070a0a7210 */ /* 0x000fc80007ffe0ff */
[----:B------:R-:W-:Y:S01]  /*0330*/  LOP3.LUT P0, R5, R10, 0x3, RZ, 0xc0, !PT ;  /* 0x000000030a057812 */ /* 0x000fe2000780c0ff */
[----:B0-----:R-:W-:Y:S01]  /*0340*/  FADD R4, -R2, 1 ;  /* 0x3f80000002047421 */ /* 0x001fe20000000100 */
[----:B---3--:R-:W-:-:S11]  /*0350*/  MOV R10, R11 ;  /* 0x0000000b000a7202 */ /* 0x008fd60000000f00 */
[----:B------:R-:W-:Y:S05]  /*0360*/  @!P0 BRA `(.L_x_3) ;  /* 0x00000000004c8947 */ /* 0x000fea0003800000 */
[----:B------:R-:W-:Y:S01]  /*0370*/  IMAD R9, R18, R6, R27 ;  /* 0x0000000612097224 */ /* 0x000fe200078e021b */
[----:B------:R-:W-:Y:S02]  /*0380*/  IADD3 R5, PT, PT, -R5, RZ, RZ ;  /* 0x000000ff05057210 */ /* 0x000fe40007ffe1ff */
[----:B------:R-:W-:Y:S02]  /*0390*/  MOV R20, R8 ;  /* 0x0000000800147202 */ /* 0x000fe40000000f00 */
[----:B------:R-:W-:-:S07]  /*03a0*/  MOV R10, R11 ;  /* 0x0000000b000a7202 */ /* 0x000fce0000000f00 */
.L_x_4:
[----:B------:R-:W-:-:S06]  /*03b0*/  IMAD.WIDE R16, R9, 0x4, R14 ;  /* 0x0000000409107825 */ /* 0x000fcc00078e020e */
[----:B------:R-:W2:Y:S01]  /*03c0*/  LDG.E.CONSTANT R17, desc[UR4][R16.64] ;  /* 0x0000000410117981 */ /* 0x000ea2000c1e9900 */
[----:B------:R-:W-:Y:S02]  /*03d0*/  IADD3 R5, PT, PT, R5, 0x1, RZ ;  /* 0x0000000105057810 */ /* 0x000fe40007ffe0ff */
[----:B------:R-:W-:Y:S02]  /*03e0*/  IADD3 R20, PT, PT, R20, 0x1, RZ ;  /* 0x0000000114147810 */ /* 0x000fe40007ffe0ff */
[----:B------:R-:W-:Y:S01]  /*03f0*/  ISETP.NE.AND P0, PT, R5, RZ, PT ;  /* 0x000000ff0500720c */ /* 0x000fe20003f05270 */
[C---:B0-2---:R-:W-:Y:S01]  /*0400*/  FMUL R19, R17.reuse, R0 ;  /* 0x0000000011137220 */ /* 0x045fe20000400000 */
[----:B------:R-:W-:-:S03]  /*0410*/  FMUL R18, R17, R2 ;  /* 0x0000000211127220 */ /* 0x000fc60000400000 */
[----:B------:R-:W-:Y:S01]  /*0420*/  FFMA R10, R10, R3, R19 ;  /* 0x000000030a0a7223 */ /* 0x000fe20000000013 */
[----:B------:R-:W-:Y:S01]  /*0430*/  FFMA R11, R11, R4, R18 ;  /* 0x000000040b0b7223 */ /* 0x000fe20000000012 */
[C---:B------:R-:W-:Y:S01]  /*0440*/  IMAD.WIDE R18, R9.reuse, 0x4, R12 ;  /* 0x0000000409127825 */ /* 0x040fe200078e020c */
[----:B------:R-:W-:-:S03]  /*0450*/  IADD3 R9, PT, PT, R9, R6, RZ ;  /* 0x0000000609097210 */ /* 0x000fc60007ffe0ff */
[----:B------:R-:W-:-:S05]  /*0460*/  FADD R21, R10, -R11 ;  /* 0x8000000b0a157221 */ /* 0x000fca0000000000 */
[----:B------:R0:W-:Y:S01]  /*0470*/  STG.E desc[UR4][R18.64], R21 ;  /* 0x0000001512007986 */ /* 0x0001e2000c101904 */
[----:B------:R-:W-:Y:S05]  /*0480*/  @P0 BRA `(.L_x_4) ;  /* 0xfffffffc00c80947 */ /* 0x000fea000383ffff */
[----:B0-----:R-:W-:-:S07]  /*0490*/  IADD3 R18, PT, PT, R20, 0x1, RZ ;  /* 0x0000000114127810 */ /* 0x001fce0007ffe0ff */
.L_x_3:
[----:B------:R-:W-:-:S04]  /*04a0*/  IADD3 R8, PT, PT, -R8, -0x2, R7 ;  /* 0xfffffffe08087810 */ /* 0x000fc80007ffe107 */
[----:B------:R-:W-:-:S13]  /*04b0*/  ISETP.GE.U32.AND P0, PT, R8, 0x3, PT ;  /* 0x000000030800780c */ /* 0x000fda0003f06070 */
[----:B------:R-:W-:Y:S05]  /*04c0*/  @!P0 EXIT ;  /* 0x000000000000894d */ /* 0x000fea0003800000 */
[C---:B------:R-:W-:Y:S01]  /*04d0*/  IADD3 R8, PT, PT, R18.reuse, -R7, RZ ;  /* 0x8000000712087210 */ /* 0x040fe20007ffe0ff */
[----:B------:R-:W-:-:S03]  /*04e0*/  IMAD R27, R18, R6, R27 ;  /* 0x00000006121b7224 */ /* 0x000fc600078e021b */
[----:B------:R-:W-:-:S13]  /*04f0*/  ISETP.GE.AND P0, PT, R8, RZ, PT ;  /* 0x000000ff0800720c */ /* 0x000fda0003f06270 */
[----:B------:R-:W-:Y:S05]  /*0500*/  @P0 BRA `(.L_x_5) ;  /* 0x0000000c00b40947 */ /* 0x000fea0003800000 */
[----:B------:R-:W-:Y:S02]  /*0510*/  IADD3 R5, PT, PT, -R8, RZ, RZ ;  /* 0x000000ff08057210 */ /* 0x000fe40007ffe1ff */
[----:B------:R-:W-:Y:S02]  /*0520*/  PLOP3.LUT P0, PT, PT, PT, PT, 0x80, 0x8 ;  /* 0x000000000008781c */ /* 0x000fe40003f0f070 */
[----:B------:R-:W-:-:S13]  /*0530*/  ISETP.GT.AND P1, PT, R5, 0xc, PT ;  /* 0x0000000c0500780c */ /* 0x000fda0003f24270 */
[----:B------:R-:W-:Y:S05]  /*0540*/  @!P1 BRA `(.L_x_6) ;  /* 0x0000000800609947 */ /* 0x000fea0003800000 */
[----:B------:R-:W-:-:S13]  /*0550*/  PLOP3.LUT P0, PT, PT, PT, PT, 0x8, 0x80 ;  /* 0x000000000080781c */ /* 0x000fda0003f0e170 */
.L_x_7:
[----:B0-----:R-:W-:-:S05]  /*0560*/  IMAD.WIDE R20, R27, 0x4, R14 ;  /* 0x000000041b147825 */ /* 0x001fca00078e020e */
[----:B------:R0:W2:Y:S02]  /*0570*/  LDG.E.CONSTANT R29, desc[UR4][R20.64] ;  /* 0x00000004141d7981 */ /* 0x0000a4000c1e9900 */
[----:B0-----:R-:W-:-:S05]  /*0580*/  IMAD.WIDE R20, R6, 0x4, R20 ;  /* 0x0000000406147825 */ /* 0x001fca00078e0214 */
[----:B------:R-:W3:Y:S01]  /*0590*/  LDG.E.CONSTANT R26, desc[UR4][R20.64] ;  /* 0x00000004141a7981 */ /* 0x000ee2000c1e9900 */
[----:B------:R-:W-:-:S05]  /*05a0*/  IMAD.WIDE R18, R6, 0x4, R20 ;  /* 0x0000000406127825 */ /* 0x000fca00078e0214 */
[----:B------:R-:W4:Y:S01]  /*05b0*/  LDG.E.CONSTANT R16, desc[UR4][R18.64] ;  /* 0x0000000412107981 */ /* 0x000f22000c1e9900 */
[C---:B------:R-:W-:Y:S01]  /*05c0*/  IMAD.WIDE R22, R6.reuse, 0x4, R18 ;  /* 0x0000000406167825 */ /* 0x040fe200078e0212 */
[----:B------:R-:W-:-:S05]  /*05d0*/  LEA R17, R6, R27, 0x2 ;  /* 0x0000001b06117211 */ /* 0x000fca00078e10ff */
[----:B------:R-:W5:Y:S01]  /*05e0*/  LDG.E.CONSTANT R22, desc[UR4][R22.64] ;  /* 0x0000000416167981 */ /* 0x000f62000c1e9900 */
[----:B------:R-:W-:-:S05]  /*05f0*/  IMAD.WIDE R24, R17, 0x4, R14 ;  /* 0x0000000411187825 */ /* 0x000fca00078e020e */
[----:B------:R0:W5:Y:S02]  /*0600*/  LDG.E.CONSTANT R23, desc[UR4][R24.64] ;  /* 0x0000000418177981 */ /* 0x000164000c1e9900 */
[----:B0-----:R-:W-:-:S05]  /*0610*/  IMAD.WIDE R24, R6, 0x4, R24 ;  /* 0x0000000406187825 */ /* 0x001fca00078e0218 */
[----:B------:R0:W5:Y:S01]  /*0620*/  LDG.E.CONSTANT R7, desc[UR4][R24.64] ;  /* 0x0000000418077981 */ /* 0x000162000c1e9900 */
[----:B------:R-:W-:-:S05]  /*0630*/  IMAD.WIDE R18, R6, 0x4, R24 ;  /* 0x0000000406127825 */ /* 0x000fca00078e0218 */
[----:B------:R1:W5:Y:S01]  /*0640*/  LDG.E.CONSTANT R9, desc[UR4][R18.64] ;  /* 0x0000000412097981 */ /* 0x000362000c1e9900 */
[----:B------:R-:W-:-:S05]  /*0650*/  IMAD.WIDE R20, R6, 0x4, R18 ;  /* 0x0000000406147825 */ /* 0x000fca00078e0212 */
[----:B------:R4:W5:Y:S01]  /*0660*/  LDG.E.CONSTANT R5, desc[UR4][R20.64] ;  /* 0x0000000414057981 */ /* 0x000962000c1e9900 */
[C---:B--2---:R-:W-:Y:S01]  /*0670*/  FMUL R28, R29.reuse, R0 ;  /* 0x000000001d1c7220 */ /* 0x044fe20000400000 */
[----:B------:R-:W-:-:S03]  /*0680*/  FMUL R29, R29, R2 ;  /* 0x000000021d1d7220 */ /* 0x000fc60000400000 */
[----:B------:R-:W-:Y:S01]  /*0690*/  FFMA R10, R10, R3, R28 ;  /* 0x000000030a0a7223 */ /* 0x000fe2000000001c */
[----:B------:R-:W-:Y:S01]  /*06a0*/  FFMA R11, R11, R4, R29 ;  /* 0x000000040b0b7223 */ /* 0x000fe2000000001d */
[----:B------:R-:W-:-:S04]  /*06b0*/  IMAD.WIDE R28, R27, 0x4, R12 ;  /* 0x000000041b1c7825 */ /* 0x000fc800078e020c */
[----:B0-----:R-:W-:Y:S01]  /*06c0*/  FADD R25, R10, -R11 ;  /* 0x8000000b0a197221 */ /* 0x001fe20000000000 */
[----:B-1----:R-:W-:-:S04]  /*06d0*/  IMAD.WIDE R18, R6, 0x4, R28 ;  /* 0x0000000406127825 */ /* 0x002fc800078e021c */
[----:B------:R0:W-:Y:S01]  /*06e0*/  STG.E desc[UR4][R28.64], R25 ;  /* 0x000000191c007986 */ /* 0x0001e2000c101904 */
[C---:B---3--:R-:W-:Y:S01]  /*06f0*/  FMUL R27, R26.reuse, R0 ;  /* 0x000000001a1b7220 */ /* 0x048fe20000400000 */
[----:B------:R-:W-:-:S03]  /*0700*/  FMUL R26, R26, R2 ;  /* 0x000000021a1a7220 */ /* 0x000fc60000400000 */
[-C--:B------:R-:W-:Y:S01]  /*0710*/  FFMA R10, R10, R3.reuse, R27 ;  /* 0x000000030a0a7223 */ /* 0x080fe2000000001b */
[----:B------:R-:W-:Y:S01]  /*0720*/  FFMA R11, R11, R4, R26 ;  /* 0x000000040b0b7223 */ /* 0x000fe2000000001a */
[C---:B----4-:R-:W-:Y:S01]  /*0730*/  FMUL R27, R16.reuse, R0 ;  /* 0x00000000101b7220 */ /* 0x050fe20000400000 */
[----:B------:R-:W-:Y:S02]  /*0740*/  FMUL R16, R16, R2 ;  /* 0x0000000210107220 */ /* 0x000fe40000400000 */
[C---:B------:R-:W-:Y:S01]  /*0750*/  FADD R21, R10.reuse, -R11 ;  /* 0x8000000b0a157221 */ /* 0x040fe20000000000 */
[----:B------:R-:W-:Y:S01]  /*0760*/  FFMA R20, R10, R3, R27 ;  /* 0x000000030a147223 */ /* 0x000fe2000000001b */
[----:B------:R-:W-:Y:S01]  /*0770*/  FFMA R27, R11, R4, R16 ;  /* 0x000000040b1b7223 */ /* 0x000fe20000000010 */
[----:B0-----:R-:W-:-:S04]  /*0780*/  IMAD.WIDE R24, R6, 0x4, R18 ;  /* 0x0000000406187825 */ /* 0x001fc800078e0212 */
[C---:B-----5:R-:W-:Y:S01]  /*0790*/  FMUL R16, R22.reuse, R0 ;  /* 0x0000000016107220 */ /* 0x060fe20000400000 */
[----:B------:R-:W-:Y:S01]  /*07a0*/  FMUL R10, R22, R2 ;  /* 0x00000002160a7220 */ /* 0x000fe20000400000 */
[----:B------:R-:W-:Y:S01]  /*07b0*/  LEA R11, R6, R17, 0x2 ;  /* 0x00000011060b7211 */ /* 0x000fe200078e10ff */
[----:B------:R0:W-:Y:S01]  /*07c0*/  STG.E desc[UR4][R18.64], R21 ;  /* 0x0000001512007986 */ /* 0x0001e2000c101904 */
[C---:B------:R-:W-:Y:S01]  /*07d0*/  FFMA R16, R20.reuse, R3, R16 ;  /* 0x0000000314107223 */ /* 0x040fe20000000010 */
[----:B------:R-:W-:Y:S01]  /*07e0*/  FFMA R10, R27, R4, R10 ;  /* 0x000000041b0a7223 */ /* 0x000fe2000000000a */
[----:B------:R-:W-:Y:S01]  /*07f0*/  FADD R22, R20, -R27 ;  /* 0x8000001b14167221 */ /* 0x000fe20000000000 */
[----:B------:R-:W-:-:S04]  /*0800*/  IMAD.WIDE R28, R11, 0x4, R14 ;  /* 0x000000040b1c7825 */ /* 0x000fc800078e020e */
[----:B------:R-:W-:Y:S01]  /*0810*/  FMUL R27, R23, R0 ;  /* 0x00000000171b7220 */ /* 0x000fe20000400000 */
[----:B------:R1:W-:Y:S01]  /*0820*/  STG.E desc[UR4][R24.64], R22 ;  /* 0x0000001618007986 */ /* 0x0003e2000c101904 */
[----:B0-----:R-:W-:Y:S01]  /*0830*/  FADD R21, R16, -R10 ;  /* 0x8000000a10157221 */ /* 0x001fe20000000000 */
[----:B------:R-:W-:-:S05]  /*0840*/  IMAD.WIDE R18, R6, 0x4, R24 ;  /* 0x0000000406127825 */ /* 0x000fca00078e0218 */
[----:B------:R0:W-:Y:S01]  /*0850*/  STG.E desc[UR4][R18.64], R21 ;  /* 0x0000001512007986 */ /* 0x0001e2000c101904 */
[C---:B-1----:R-:W-:Y:S01]  /*0860*/  FMUL R22, R7.reuse, R0 ;  /* 0x0000000007167220 */ /* 0x042fe20000400000 */
[-C--:B------:R-:W-:Y:S01]  /*0870*/  FMUL R7, R7, R2.reuse ;  /* 0x0000000207077220 */ /* 0x080fe20000400000 */
[----:B0-----:R-:W-:Y:S01]  /*0880*/  FMUL R19, R23, R2 ;  /* 0x0000000217137220 */ /* 0x001fe20000400000 */
[----:B------:R-:W-:Y:S02]  /*0890*/  IMAD.WIDE R20, R6, 0x4, R28 ;  /* 0x0000000406147825 */ /* 0x000fe400078e021c */
[----:B------:R0:W2:Y:S02]  /*08a0*/  LDG.E.CONSTANT R29, desc[UR4][R28.64] ;  /* 0x000000041c1d7981 */ /* 0x0000a4000c1e9900 */
[-C--:B------:R-:W-:Y:S02]  /*08b0*/  FFMA R10, R10, R4.reuse, R19 ;  /* 0x000000040a0a7223 */ /* 0x080fe40000000013 */
[----:B------:R1:W3:Y:S02]  /*08c0*/  LDG.E.CONSTANT R23, desc[UR4][R20.64] ;  /* 0x0000000414177981 */ /* 0x0002e4000c1e9900 */
[----:B------:R-:W-:Y:S01]  /*08d0*/  FFMA R24, R10, R4, R7 ;  /* 0x000000040a187223 */ /* 0x000fe20000000007 */
[----:B------:R-:W-:Y:S01]  /*08e0*/  LEA R7, R6, R11, 0x2 ;  /* 0x0000000b06077211 */ /* 0x000fe200078e10ff */
[----:B0-----:R-:W-:Y:S01]  /*08f0*/  FFMA R28, R16, R3, R27 ;  /* 0x00000003101c7223 */ /* 0x001fe2000000001b */
[----:B------:R-:W-:-:S04]  /*0900*/  IMAD.WIDE R26, R6, 0x4, R20 ;  /* 0x00000004061a7825 */ /* 0x000fc800078e0214 */
[----:B-1----:R-:W-:Y:S01]  /*0910*/  IMAD.WIDE R20, R7, 0x4, R14 ;  /* 0x0000000407147825 */ /* 0x002fe200078e020e */
[----:B------:R0:W4:Y:S03]  /*0920*/  LDG.E.CONSTANT R25, desc[UR4][R26.64] ;  /* 0x000000041a197981 */ /* 0x000126000c1e9900 */
[----:B------:R-:W-:-:S04]  /*0930*/  IMAD.WIDE R18, R6, 0x4, R26 ;  /* 0x0000000406127825 */ /* 0x000fc800078e021a */
[----:B------:R-:W-:Y:S01]  /*0940*/  FFMA R22, R28, R3, R22 ;  /* 0x000000031c167223 */ /* 0x000fe20000000016 */
[----:B------:R-:W-:-:S04]  /*0950*/  IMAD.WIDE R16, R17, 0x4, R12 ;  /* 0x0000000411107825 */ /* 0x000fc800078e020c */
[----:B0-----:R-:W-:Y:S01]  /*0960*/  FADD R26, R28, -R10 ;  /* 0x8000000a1c1a7221 */ /* 0x001fe20000000000 */
[----:B------:R-:W5:Y:S01]  /*0970*/  LDG.E.CONSTANT R27, desc[UR4][R20.64] ;  /* 0x00000004141b7981 */ /* 0x000f62000c1e9900 */
[----:B------:R-:W-:-:S03]  /*0980*/  FADD R28, R22, -R24 ;  /* 0x80000018161c7221 */ /* 0x000fc60000000000 */
[----:B------:R0:W5:Y:S04]  /*0990*/  LDG.E.CONSTANT R10, desc[UR4][R18.64] ;  /* 0x00000004120a7981 */ /* 0x000168000c1e9900 */
[----:B------:R1:W-:Y:S01]  /*09a0*/  STG.E desc[UR4][R16.64], R26 ;  /* 0x0000001a10007986 */ /* 0x0003e2000c101904 */
[----:B0-----:R-:W-:-:S04]  /*09b0*/  IMAD.WIDE R18, R6, 0x4, R20 ;  /* 0x0000000406127825 */ /* 0x001fc800078e0214 */
[C---:B------:R-:W-:Y:S01]  /*09c0*/  FMUL R21, R9.reuse, R0 ;  /* 0x0000000009157220 */ /* 0x040fe20000400000 */
[----:B------:R-:W-:Y:S01]  /*09d0*/  FMUL R9, R9, R2 ;  /* 0x0000000209097220 */ /* 0x000fe20000400000 */
[----:B-1----:R-:W-:-:S05]  /*09e0*/  IMAD.WIDE R16, R6, 0x4, R16 ;  /* 0x0000000406107825 */ /* 0x002fca00078e0210 */
[----:B------:R0:W-:Y:S01]  /*09f0*/  STG.E desc[UR4][R16.64], R28 ;  /* 0x0000001c10007986 */ /* 0x0001e2000c101904 */
[----:B------:R-:W-:Y:S01]  /*0a00*/  FFMA R22, R22, R3, R21 ;  /* 0x0000000316167223 */ /* 0x000fe20000000015 */
[----:B0-----:R-:W-:Y:S02]  /*0a10*/  FFMA R28, R24, R4, R9 ;  /* 0x00000004181c7223 */ /* 0x001fe40000000009 */
[----:B------:R0:W5:Y:S01]  /*0a20*/  LDG.E.CONSTANT R9, desc[UR4][R18.64] ;  /* 0x0000000412097981 */ /* 0x000162000c1e9900 */
[C---:B------:R-:W-:Y:S01]  /*0a30*/  FMUL R24, R5.reuse, R0 ;  /* 0x0000000005187220 */ /* 0x040fe20000400000 */
[----:B------:R-:W-:Y:S01]  /*0a40*/  FMUL R5, R5, R2 ;  /* 0x0000000205057220 */ /* 0x000fe20000400000 */
[----:B------:R-:W-:Y:S01]  /*0a50*/  FADD R26, R22, -R28 ;  /* 0x8000001c161a7221 */ /* 0x000fe20000000000 */
[----:B0-----:R-:W-:-:S04]  /*0a60*/  IMAD.WIDE R18, R6, 0x4, R18 ;  /* 0x0000000406127825 */ /* 0x001fc800078e0212 */
[----:B------:R-:W-:Y:S01]  /*0a70*/  FFMA R24, R22, R3, R24 ;  /* 0x0000000316187223 */ /* 0x000fe20000000018 */
[----:B------:R-:W-:Y:S02]  /*0a80*/  FFMA R22, R28, R4, R5 ;  /* 0x000000041c167223 */ /* 0x000fe40000000005 */
[----:B------:R0:W5:Y:S01]  /*0a90*/  LDG.E.CONSTANT R5, desc[UR4][R18.64] ;  /* 0x0000000412057981 */ /* 0x000162000c1e9900 */
[----:B------:R-:W-:-:S06]  /*0aa0*/  IMAD.WIDE R20, R6, 0x4, R18 ;  /* 0x0000000406147825 */ /* 0x000fcc00078e0212 */
[----:B------:R4:W5:Y:S01]  /*0ab0*/  LDG.E.CONSTANT R21, desc[UR4][R20.64] ;  /* 0x0000000414157981 */ /* 0x000962000c1e9900 */
[----:B------:R-:W-:-:S05]  /*0ac0*/  IMAD.WIDE R16, R6, 0x4, R16 ;  /* 0x0000000406107825 */ /* 0x000fca00078e0210 */
[----:B------:R1:W-:Y:S01]  /*0ad0*/  STG.E desc[UR4][R16.64], R26 ;  /* 0x0000001a10007986 */ /* 0x0003e2000c101904 */
[----:B0-----:R-:W-:-:S04]  /*0ae0*/  IMAD.WIDE R18, R6, 0x4, R16 ;  /* 0x0000000406127825 */ /* 0x001fc800078e0210 */
[----:B-1----:R-:W-:-:S05]  /*0af0*/  FADD R17, R24, -R22 ;  /* 0x8000001618117221 */ /* 0x002fca0000000000 */
[----:B------:R3:W-:Y:S01]  /*0b00*/  STG.E desc[UR4][R18.64], R17 ;  /* 0x0000001112007986 */ /* 0x0007e2000c101904 */
[----:B------:R-:W-:-:S04]  /*0b10*/  IADD3 R8, PT, PT, R8, 0x10, RZ ;  /* 0x0000001008087810 */ /* 0x000fc80007ffe0ff */
[----:B------:R-:W-:Y:S01]  /*0b20*/  ISETP.GE.AND P1, PT, R8, -0xc, PT ;  /* 0xfffffff40800780c */ /* 0x000fe20003f26270 */
[C---:B--2---:R-:W-:Y:S01]  /*0b30*/  FMUL R28, R29.reuse, R0 ;  /* 0x000000001d1c7220 */ /* 0x044fe20000400000 */
[----:B------:R-:W-:-:S03]  /*0b40*/  FMUL R29, R29, R2 ;  /* 0x000000021d1d7220 */ /* 0x000fc60000400000 */
[----:B------:R-:W-:Y:S01]  /*0b50*/  FFMA R24, R24, R3, R28 ;  /* 0x0000000318187223 */ /* 0x000fe2000000001c */
[----:B------:R-:W-:Y:S01]  /*0b60*/  FFMA R22, R22, R4, R29 ;  /* 0x0000000416167223 */ /* 0x000fe2000000001d */
[C---:B---3--:R-:W-:Y:S01]  /*0b70*/  FMUL R19, R23.reuse, R0 ;  /* 0x0000000017137220 */ /* 0x048fe20000400000 */
[----:B------:R-:W-:Y:S01]  /*0b80*/  FMUL R16, R23, R2 ;  /* 0x0000000217107220 */ /* 0x000fe20000400000 */
[----:B------:R-:W-:-:S04]  /*0b90*/  IMAD.WIDE R28, R11, 0x4, R12 ;  /* 0x000000040b1c7825 */ /* 0x000fc800078e020c */
[C---:B------:R-:W-:Y:S01]  /*0ba0*/  FADD R11, R24.reuse, -R22 ;  /* 0x80000016180b7221 */ /* 0x040fe20000000000 */
[----:B------:R-:W-:Y:S01]  /*0bb0*/  FFMA R23, R24, R3, R19 ;  /* 0x0000000318177223 */ /* 0x000fe20000000013 */
[----:B------:R-:W-:Y:S01]  /*0bc0*/  FFMA R22, R22, R4, R16 ;  /* 0x0000000416167223 */ /* 0x000fe20000000010 */
[C---:B----4-:R-:W-:Y:S01]  /*0bd0*/  FMUL R20, R25.reuse, R0 ;  /* 0x0000000019147220 */ /* 0x050fe20000400000 */
[----:B------:R-:W-:Y:S01]  /*0be0*/  FMUL R19, R25, R2 ;  /* 0x0000000219137220 */ /* 0x000fe20000400000 */
[----:B------:R-:W-:-:S04]  /*0bf0*/  IMAD.WIDE R16, R6, 0x4, R28 ;  /* 0x0000000406107825 */ /* 0x000fc800078e021c */
[C---:B------:R-:W-:Y:S01]  /*0c00*/  FADD R25, R23.reuse, -R22 ;  /* 0x8000001617197221 */ /* 0x040fe20000000000 */
[----:B------:R-:W-:Y:S01]  /*0c10*/  FFMA R20, R23, R3, R20 ;  /* 0x0000000317147223 */ /* 0x000fe20000000014 */
[----:B------:R-:W-:Y:S01]  /*0c20*/  FFMA R23, R22, R4, R19 ;  /* 0x0000000416177223 */ /* 0x000fe20000000013 */
[----:B------:R-:W-:Y:S01]  /*0c30*/  STG.E desc[UR4][R28.64], R11 ;  /* 0x0000000b1c007986 */ /* 0x000fe2000c101904 */
[----:B------:R-:W-:-:S04]  /*0c40*/  IMAD.WIDE R18, R6, 0x4, R16 ;  /* 0x0000000406127825 */ /* 0x000fc800078e0210 */
[----:B------:R-:W-:Y:S01]  /*0c50*/  FADD R22, R20, -R23 ;  /* 0x8000001714167221 */ /* 0x000fe20000000000 */
[----:B------:R0:W-:Y:S01]  /*0c60*/  STG.E desc[UR4][R16.64], R25 ;  /* 0x0000001910007986 */ /* 0x0001e2000c101904 */
[C---:B-----5:R-:W-:Y:S01]  /*0c70*/  FMUL R24, R10.reuse, R0 ;  /* 0x000000000a187220 */ /* 0x060fe20000400000 */
[----:B------:R-:W-:-:S03]  /*0c80*/  FMUL R10, R10, R2 ;  /* 0x000000020a0a7220 */ /* 0x000fc60000400000 */
[----:B------:R-:W-:Y:S01]  /*0c90*/  FFMA R24, R20, R3, R24 ;  /* 0x0000000314187223 */ /* 0x000fe20000000018 */
[----:B------:R-:W-:Y:S01]  /*0ca0*/  FFMA R23, R23, R4, R10 ;  /* 0x0000000417177223 */ /* 0x000fe2000000000a */
[C---:B------:R-:W-:Y:S01]  /*0cb0*/  FMUL R20, R27.reuse, R0 ;  /* 0x000000001b147220 */ /* 0x040fe20000400000 */
[----:B0-----:R-:W-:Y:S02]  /*0cc0*/  FMUL R16, R27, R2 ;  /* 0x000000021b107220 */ /* 0x001fe40000400000 */
[----:B------:R-:W-:Y:S01]  /*0cd0*/  FADD R27, R24, -R23 ;  /* 0x80000017181b7221 */ /* 0x000fe20000000000 */
[----:B------:R0:W-:Y:S01]  /*0ce0*/  STG.E desc[UR4][R18.64], R22 ;  /* 0x0000001612007986 */ /* 0x0001e2000c101904 */
[----:B------:R-:W-:Y:S01]  /*0cf0*/  FFMA R23, R23, R4, R16 ;  /* 0x0000000417177223 */ /* 0x000fe20000000010 */
[----:B------:R-:W-:-:S04]  /*0d00*/  IMAD.WIDE R10, R6, 0x4, R18 ;  /* 0x00000004060a7825 */ /* 0x000fc800078e0212 */
[-C--:B------:R-:W-:Y:S01]  /*0d10*/  FFMA R26, R24, R3.reuse, R20 ;  /* 0x00000003181a7223 */ /* 0x080fe20000000014 */
[----:B------:R-:W-:Y:S01]  /*0d20*/  IMAD.WIDE R16, R7, 0x4, R12 ;  /* 0x0000000407107825 */ /* 0x000fe200078e020c */
[----:B------:R1:W-:Y:S03]  /*0d30*/  STG.E desc[UR4][R10.64], R27 ;  /* 0x0000001b0a007986 */ /* 0x0003e6000c101904 */
[C---:B------:R-:W-:Y:S01]  /*0d40*/  FMUL R25, R9.reuse, R0 ;  /* 0x0000000009197220 */ /* 0x040fe20000400000 */
[----:B0-----:R-:W-:Y:S01]  /*0d50*/  FMUL R18, R9, R2 ;  /* 0x0000000209127220 */ /* 0x001fe20000400000 */
[C---:B------:R-:W-:Y:S02]  /*0d60*/  FADD R9, R26.reuse, -R23 ;  /* 0x800000171a097221 */ /* 0x040fe40000000000 */
[----:B------:R-:W-:Y:S01]  /*0d70*/  FFMA R20, R26, R3, R25 ;  /* 0x000000031a147223 */ /* 0x000fe20000000019 */
[----:B------:R-:W-:Y:S01]  /*0d80*/  FFMA R25, R23, R4, R18 ;  /* 0x0000000417197223 */ /* 0x000fe20000000012 */
[----:B------:R-:W-:-:S04]  /*0d90*/  IMAD.WIDE R18, R6, 0x4, R16 ;  /* 0x0000000406127825 */ /* 0x000fc800078e0210 */
[C---:B------:R-:W-:Y:S01]  /*0da0*/  FMUL R23, R5.reuse, R0 ;  /* 0x0000000005177220 */ /* 0x040fe20000400000 */
[----:B------:R-:W-:-:S03]  /*0db0*/  FMUL R22, R5, R2 ;  /* 0x0000000205167220 */ /* 0x000fc60000400000 */
[----:B------:R-:W-:Y:S01]  /*0dc0*/  FFMA R24, R20, R3, R23 ;  /* 0x0000000314187223 */ /* 0x000fe20000000017 */
[----:B------:R-:W-:Y:S01]  /*0dd0*/  FFMA R5, R25, R4, R22 ;  /* 0x0000000419057223 */ /* 0x000fe20000000016 */
[C---:B------:R-:W-:Y:S01]  /*0de0*/  FMUL R29, R21.reuse, R0 ;  /* 0x00000000151d7220 */ /* 0x040fe20000400000 */
[----:B------:R-:W-:Y:S01]  /*0df0*/  FMUL R26, R21, R2 ;  /* 0x00000002151a7220 */ /* 0x000fe20000400000 */
[----:B------:R-:W-:-:S04]  /*0e00*/  IMAD.WIDE R22, R6, 0x4, R18 ;  /* 0x0000000406167825 */ /* 0x000fc800078e0212 */
[----:B-1----:R-:W-:Y:S01]  /*0e10*/  FFMA R10, R24, R3, R29 ;  /* 0x00000003180a7223 */ /* 0x002fe2000000001d */
[----:B------:R-:W-:Y:S01]  /*0e20*/  FFMA R11, R5, R4, R26 ;  /* 0x00000004050b7223 */ /* 0x000fe2000000001a */
[----:B------:R-:W-:Y:S01]  /*0e30*/  FADD R25, R20, -R25 ;  /* 0x8000001914197221 */ /* 0x000fe20000000000 */
[----:B------:R-:W-:Y:S01]  /*0e40*/  FADD R5, R24, -R5 ;  /* 0x8000000518057221 */ /* 0x000fe20000000000 */
[----:B------:R-:W-:-:S04]  /*0e50*/  IMAD.WIDE R20, R6, 0x4, R22 ;  /* 0x0000000406147825 */ /* 0x000fc800078e0216 */
[----:B------:R-:W-:Y:S01]  /*0e60*/  FADD R29, R10, -R11 ;  /* 0x8000000b0a1d7221 */ /* 0x000fe20000000000 */
[----:B------:R0:W-:Y:S04]  /*0e70*/  STG.E desc[UR4][R16.64], R9 ;  /* 0x0000000910007986 */ /* 0x0001e8000c101904 */
[----:B------:R0:W-:Y:S04]  /*0e80*/  STG.E desc[UR4][R18.64], R25 ;  /* 0x0000001912007986 */ /* 0x0001e8000c101904 */
[----:B------:R0:W-:Y:S04]  /*0e90*/  STG.E desc[UR4][R22.64], R5 ;  /* 0x0000000516007986 */ /* 0x0001e8000c101904 */
[----:B------:R0:W-:Y:S01]  /*0ea0*/  STG.E desc[UR4][R20.64], R29 ;  /* 0x0000001d14007986 */ /* 0x0001e2000c101904 */
[----:B------:R-:W-:Y:S01]  /*0eb0*/  LEA R27, R6, R7, 0x2 ;  /* 0x00000007061b7211 */ /* 0x000fe200078e10ff */
[----:B------:R-:W-:Y:S06]  /*0ec0*/  @!P1 BRA `(.L_x_7) ;  /* 0xfffffff400a49947 */ /* 0x000fec000383ffff */
.L_x_6:
[----:B0-----:R-:W-:-:S04]  /*0ed0*/  IADD3 R5, PT, PT, -R8, RZ, RZ ;  /* 0x000000ff08057210 */ /* 0x001fc80007ffe1ff */
[----:B------:R-:W-:-:S13]  /*0ee0*/  ISETP.GT.AND P1, PT, R5, 0x4, PT ;  /* 0x000000040500780c */ /* 0x000fda0003f24270 */
[----:B------:R-:W-:Y:S05]  /*0ef0*/  @!P1 BRA `(.L_x_8) ;  /* 0x0000000400309947 */ /* 0x000fea0003800000 */
[----:B------:R-:W-:-:S05]  /*0f00*/  IMAD.WIDE R20, R27, 0x4, R14 ;  /* 0x000000041b147825 */ /* 0x000fca00078e020e */
[----:B------:R0:W2:Y:S01]  /*0f10*/  LDG.E.CONSTANT R7, desc[UR4][R20.64] ;  /* 0x0000000414077981 */ /* 0x0000a2000c1e9900 */
[C---:B------:R-:W-:Y:S01]  /*0f20*/  IMAD.WIDE R24, R6.reuse, 0x4, R20 ;  /* 0x0000000406187825 */ /* 0x040fe200078e0214 */
[----:B------:R-:W-:-:S04]  /*0f30*/  LEA R5, R6, R27, 0x2 ;  /* 0x0000001b06057211 */ /* 0x000fc800078e10ff */
[----:B------:R1:W3:Y:S01]  /*0f40*/  LDG.E.CONSTANT R9, desc[UR4][R24.64] ;  /* 0x0000000418097981 */ /* 0x0002e2000c1e9900 */
[----:B------:R-:W-:-:S05]  /*0f50*/  IMAD.WIDE R28, R6, 0x4, R24 ;  /* 0x00000004061c7825 */ /* 0x000fca00078e0218 */
[----:B------:R2:W4:Y:S01]  /*0f60*/  LDG.E.CONSTANT R26, desc[UR4][R28.64] ;  /* 0x000000041c1a7981 */ /* 0x000522000c1e9900 */
[----:B------:R-:W-:-:S04]  /*0f70*/  IMAD.WIDE R16, R6, 0x4, R28 ;  /* 0x0000000406107825 */ /* 0x000fc800078e021c */
[----:B------:R-:W-:Y:S02]  /*0f80*/  IMAD.WIDE R18, R5, 0x4, R14 ;  /* 0x0000000405127825 */ /* 0x000fe400078e020e */
[----:B------:R-:W5:Y:S02]  /*0f90*/  LDG.E.CONSTANT R16, desc[UR4][R16.64] ;  /* 0x0000000410107981 */ /* 0x000f64000c1e9900 */
[C---:B------:R-:W-:Y:S02]  /*0fa0*/  IMAD.WIDE R22, R6.reuse, 0x4, R18 ;  /* 0x0000000406167825 */ /* 0x040fe400078e0212 */
[----:B------:R2:W5:Y:S02]  /*0fb0*/  LDG.E.CONSTANT R17, desc[UR4][R18.64] ;  /* 0x0000000412117981 */ /* 0x000564000c1e9900 */
[C---:B0-----:R-:W-:Y:S02]  /*0fc0*/  IMAD.WIDE R20, R6.reuse, 0x4, R22 ;  /* 0x0000000406147825 */ /* 0x041fe400078e0216 */
[----:B------:R-:W5:Y:S02]  /*0fd0*/  LDG.E.CONSTANT R23, desc[UR4][R22.64] ;  /* 0x0000000416177981 */ /* 0x000f64000c1e9900 */
[----:B-1----:R-:W-:-:S02]  /*0fe0*/  IMAD.WIDE R24, R6, 0x4, R20 ;  /* 0x0000000406187825 */ /* 0x002fc400078e0214 */
[----:B------:R3:W5:Y:S04]  /*0ff0*/  LDG.E.CONSTANT R29, desc[UR4][R20.64] ;  /* 0x00000004141d7981 */ /* 0x000768000c1e9900 */
[----:B------:R0:W5:Y:S01]  /*1000*/  LDG.E.CONSTANT R25, desc[UR4][R24.64] ;  /* 0x0000000418197981 */ /* 0x000162000c1e9900 */
[----:B------:R-:W-:Y:S02]  /*1010*/  PLOP3.LUT P0, PT, PT, PT, PT, 0x8, 0x80 ;  /* 0x000000000080781c */ /* 0x000fe40003f0e170 */
[----:B------:R-:W-:Y:S01]  /*1020*/  IADD3 R8, PT, PT, R8, 0x8, RZ ;  /* 0x0000000808087810 */ /* 0x000fe20007ffe0ff */
        /* <DEDUP_REMOVED lines=14> */
[----:B0-----:R-:W-:Y:S01]  /*1110*/  FFMA R24, R22, R3, R21 ;  /* 0x0000000316187223 */ /* 0x001fe20000000015 */
[----:B------:R-:W-:Y:S01]  /*1120*/  FFMA R9, R9, R4, R26 ;  /* 0x0000000409097223 */ /* 0x000fe2000000001a */
[----:B------:R0:W-:Y:S01]  /*1130*/  STG.E desc[UR4][R10.64], R7 ;  /* 0x000000070a007986 */ /* 0x0001e2000c101904 */
[C---:B-----5:R-:W-:Y:S01]  /*1140*/  FMUL R26, R16.reuse, R0 ;  /* 0x00000000101a7220 */ /* 0x060fe20000400000 */
[----:B------:R-:W-:Y:S01]  /*1150*/  FMUL R16, R16, R2 ;  /* 0x0000000210107220 */ /* 0x000fe20000400000 */
[----:B------:R-:W-:Y:S01]  /*1160*/  FADD R22, R24, -R9 ;  /* 0x8000000918167221 */ /* 0x000fe20000000000 */
[----:B------:R-:W-:-:S04]  /*1170*/  IMAD.WIDE R20, R6, 0x4, R18 ;  /* 0x0000000406147825 */ /* 0x000fc800078e0212 */
[----:B------:R-:W-:Y:S01]  /*1180*/  FFMA R26, R24, R3, R26 ;  /* 0x00000003181a7223 */ /* 0x000fe2000000001a */
[----:B------:R-:W-:Y:S01]  /*1190*/  FFMA R9, R9, R4, R16 ;  /* 0x0000000409097223 */ /* 0x000fe20000000010 */
[----:B------:R1:W-:Y:S01]  /*11a0*/  STG.E desc[UR4][R18.64], R27 ;  /* 0x0000001b12007986 */ /* 0x0003e2000c101904 */
[C---:B------:R-:W-:Y:S01]  /*11b0*/  FMUL R24, R17.reuse, R0 ;  /* 0x0000000011187220 */ /* 0x040fe20000400000 */
[----:B------:R-:W-:Y:S02]  /*11c0*/  FMUL R16, R17, R2 ;  /* 0x0000000211107220 */ /* 0x000fe40000400000 */
[----:B------:R2:W-:Y:S01]  /*11d0*/  STG.E desc[UR4][R20.64], R22 ;  /* 0x0000001614007986 */ /* 0x0005e2000c101904 */
[----:B0-----:R-:W-:-:S04]  /*11e0*/  IMAD.WIDE R10, R6, 0x4, R20 ;  /* 0x00000004060a7825 */ /* 0x001fc800078e0214 */
[C---:B------:R-:W-:Y:S01]  /*11f0*/  FFMA R24, R26.reuse, R3, R24 ;  /* 0x000000031a187223 */ /* 0x040fe20000000018 */
[----:B------:R-:W-:Y:S01]  /*1200*/  FADD R26, R26, -R9 ;  /* 0x800000091a1a7221 */ /* 0x000fe20000000000 */
[----:B------:R-:W-:Y:S01]  /*1210*/  FFMA R9, R9, R4, R16 ;  /* 0x0000000409097223 */ /* 0x000fe20000000010 */
[----:B------:R-:W-:Y:S01]  /*1220*/  FMUL R7, R23, R0 ;  /* 0x0000000017077220 */ /* 0x000fe20000400000 */
[----:B------:R-:W-:-:S04]  /*1230*/  IMAD.WIDE R16, R5, 0x4, R12 ;  /* 0x0000000405107825 */ /* 0x000fc800078e020c */
[----:B-1----:R-:W-:Y:S01]  /*1240*/  FMUL R18, R23, R2 ;  /* 0x0000000217127220 */ /* 0x002fe20000400000 */
[----:B------:R0:W-:Y:S01]  /*1250*/  STG.E desc[UR4][R10.64], R26 ;  /* 0x0000001a0a007986 */ /* 0x0001e2000c101904 */
[----:B------:R-:W-:Y:S01]  /*1260*/  FMUL R27, R25, R0 ;  /* 0x00000000191b7220 */ /* 0x000fe20000400000 */
[C---:B--2---:R-:W-:Y:S01]  /*1270*/  FFMA R20, R24.reuse, R3, R7 ;  /* 0x0000000318147223 */ /* 0x044fe20000000007 */
[----:B------:R-:W-:Y:S01]  /*1280*/  FADD R7, R24, -R9 ;  /* 0x8000000918077221 */ /* 0x000fe20000000000 */
[----:B------:R-:W-:Y:S01]  /*1290*/  FFMA R9, R9, R4, R18 ;  /* 0x0000000409097223 */ /* 0x000fe20000000012 */
[----:B------:R-:W-:Y:S01]  /*12a0*/  FMUL R21, R29, R0 ;  /* 0x000000001d157220 */ /* 0x000fe20000400000 */
[----:B------:R-:W-:-:S04]  /*12b0*/  IMAD.WIDE R18, R6, 0x4, R16 ;  /* 0x0000000406127825 */ /* 0x000fc800078e0210 */
[-C--:B------:R-:W-:Y:S01]  /*12c0*/  FMUL R22, R29, R2.reuse ;  /* 0x000000021d167220 */ /* 0x080fe20000400000 */
[----:B------:R-:W-:Y:S01]  /*12d0*/  FMUL R28, R25, R2 ;  /* 0x00000002191c7220 */ /* 0x000fe20000400000 */
[----:B------:R-:W-:Y:S01]  /*12e0*/  FFMA R24, R20, R3, R21 ;  /* 0x0000000314187223 */ /* 0x000fe20000000015 */
[----:B------:R1:W-:Y:S01]  /*12f0*/  STG.E desc[UR4][R16.64], R7 ;  /* 0x0000000710007986 */ /* 0x0003e2000c101904 */
[----:B------:R-:W-:Y:S01]  /*1300*/  FFMA R21, R9, R4, R22 ;  /* 0x0000000409157223 */ /* 0x000fe20000000016 */
[----:B------:R-:W-:-:S04]  /*1310*/  IMAD.WIDE R22, R6, 0x4, R18 ;  /* 0x0000000406167825 */ /* 0x000fc800078e0212 */
[----:B0-----:R-:W-:Y:S01]  /*1320*/  FFMA R10, R24, R3, R27 ;  /* 0x00000003180a7223 */ /* 0x001fe2000000001b */
[----:B------:R-:W-:Y:S01]  /*1330*/  FADD R9, R20, -R9 ;  /* 0x8000000914097221 */ /* 0x000fe20000000000 */
[----:B------:R-:W-:Y:S01]  /*1340*/  FFMA R11, R21, R4, R28 ;  /* 0x00000004150b7223 */ /* 0x000fe2000000001c */
[----:B------:R-:W-:Y:S01]  /*1350*/  FADD R25, R24, -R21 ;  /* 0x8000001518197221 */ /* 0x000fe20000000000 */
[C---:B------:R-:W-:Y:S01]  /*1360*/  LEA R27, R6.reuse, R5, 0x2 ;  /* 0x00000005061b7211 */ /* 0x040fe200078e10ff */
[----:B------:R-:W-:-:S04]  /*1370*/  IMAD.WIDE R20, R6, 0x4, R22 ;  /* 0x0000000406147825 */ /* 0x000fc800078e0216 */
[----:B------:R-:W-:Y:S01]  /*1380*/  FADD R29, R10, -R11 ;  /* 0x8000000b0a1d7221 */ /* 0x000fe20000000000 */
[----:B------:R1:W-:Y:S04]  /*1390*/  STG.E desc[UR4][R18.64], R9 ;  /* 0x0000000912007986 */ /* 0x0003e8000c101904 */
[----:B------:R1:W-:Y:S04]  /*13a0*/  STG.E desc[UR4][R22.64], R25 ;  /* 0x0000001916007986 */ /* 0x0003e8000c101904 */
[----:B------:R1:W-:Y:S02]  /*13b0*/  STG.E desc[UR4][R20.64], R29 ;  /* 0x0000001d14007986 */ /* 0x0003e4000c101904 */
.L_x_8:
[----:B------:R-:W-:-:S13]  /*13c0*/  ISETP.NE.OR P0, PT, R8, RZ, P0 ;  /* 0x000000ff0800720c */ /* 0x000fda0000705670 */
[----:B------:R-:W-:Y:S05]  /*13d0*/  @!P0 EXIT ;  /* 0x000000000000894d */ /* 0x000fea0003800000 */
.L_x_5:
[----:B01----:R-:W-:-:S05]  /*13e0*/  IMAD.WIDE R20, R27, 0x4, R14 ;  /* 0x000000041b147825 */ /* 0x003fca00078e020e */
[----:B------:R-:W2:Y:S01]  /*13f0*/  LDG.E.CONSTANT R7, desc[UR4][R20.64] ;  /* 0x0000000414077981 */ /* 0x000ea2000c1e9900 */
[----:B------:R-:W-:-:S05]  /*1400*/  IMAD.WIDE R22, R6, 0x4, R20 ;  /* 0x0000000406167825 */ /* 0x000fca00078e0214 */
[----:B------:R0:W3:Y:S01]  /*1410*/  LDG.E.CONSTANT R25, desc[UR4][R22.64] ;  /* 0x0000000416197981 */ /* 0x0000e2000c1e9900 */
[----:B------:R-:W-:-:S05]  /*1420*/  IMAD.WIDE R16, R6, 0x4, R22 ;  /* 0x0000000406107825 */ /* 0x000fca00078e0216 */
[----:B------:R1:W4:Y:S01]  /*1430*/  LDG.E.CONSTANT R5, desc[UR4][R16.64] ;  /* 0x0000000410057981 */ /* 0x000322000c1e9900 */
[----:B------:R-:W-:-:S06]  /*1440*/  IMAD.WIDE R18, R6, 0x4, R16 ;  /* 0x0000000406127825 */ /* 0x000fcc00078e0210 */
[----:B------:R5:W5:Y:S01]  /*1450*/  LDG.E.CONSTANT R19, desc[UR4][R18.64] ;  /* 0x0000000412137981 */ /* 0x000b62000c1e9900 */
[----:B0-----:R-:W-:Y:S01]  /*1460*/  IMAD.WIDE R22, R27, 0x4, R12 ;  /* 0x000000041b167825 */ /* 0x001fe200078e020c */
[----:B------:R-:W-:Y:S02]  /*1470*/  IADD3 R8, PT, PT, R8, 0x4, RZ ;  /* 0x0000000408087810 */ /* 0x000fe40007ffe0ff */
[----:B------:R-:W-:Y:S02]  /*1480*/  LEA R27, R6, R27, 0x2 ;  /* 0x0000001b061b7211 */ /* 0x000fe400078e10ff */
[----:B------:R-:W-:Y:S01]  /*1490*/  ISETP.NE.AND P0, PT, R8, RZ, PT ;  /* 0x000000ff0800720c */ /* 0x000fe20003f05270 */
[----:B-1----:R-:W-:-:S04]  /*14a0*/  IMAD.WIDE R16, R6, 0x4, R22 ;  /* 0x0000000406107825 */ /* 0x002fc800078e0216 */
[C---:B--2---:R-:W-:Y:S01]  /*14b0*/  FMUL R9, R7.reuse, R0 ;  /* 0x0000000007097220 */ /* 0x044fe20000400000 */
[----:B------:R-:W-:-:S03]  /*14c0*/  FMUL R24, R7, R2 ;  /* 0x0000000207187220 */ /* 0x000fc60000400000 */
[----:B------:R-:W-:Y:S01]  /*14d0*/  FFMA R10, R10, R3, R9 ;  /* 0x000000030a0a7223 */ /* 0x000fe20000000009 */
[----:B------:R-:W-:Y:S01]  /*14e0*/  FFMA R11, R11, R4, R24 ;  /* 0x000000040b0b7223 */ /* 0x000fe20000000018 */
[C---:B---3--:R-:W-:Y:S01]  /*14f0*/  FMUL R7, R25.reuse, R0 ;  /* 0x0000000019077220 */ /* 0x048fe20000400000 */
[----:B------:R-:W-:-:S03]  /*1500*/  FMUL R24, R25, R2 ;  /* 0x0000000219187220 */ /* 0x000fc60000400000 */
[CC--:B------:R-:W-:Y:S01]  /*1510*/  FFMA R20, R10.reuse, R3.reuse, R7 ;  /* 0x000000030a147223 */ /* 0x0c0fe20000000007 */
[----:B------:R-:W-:Y:S01]  /*1520*/  FFMA R7, R11, R4, R24 ;  /* 0x000000040b077223 */ /* 0x000fe20000000018 */
[C---:B----4-:R-:W-:Y:S01]  /*1530*/  FMUL R9, R5.reuse, R0 ;  /* 0x0000000005097220 */ /* 0x050fe20000400000 */
[----:B-----5:R-:W-:Y:S01]  /*1540*/  FMUL R18, R5, R2 ;  /* 0x0000000205127220 */ /* 0x020fe20000400000 */
[----:B------:R-:W-:Y:S02]  /*1550*/  FADD R5, R10, -R11 ;  /* 0x8000000b0a057221 */ /* 0x000fe40000000000 */
[CC--:B------:R-:W-:Y:S01]  /*1560*/  FFMA R24, R20.reuse, R3.reuse, R9 ;  /* 0x0000000314187223 */ /* 0x0c0fe20000000009 */
[----:B------:R-:W-:Y:S01]  /*1570*/  FFMA R9, R7, R4, R18 ;  /* 0x0000000407097223 */ /* 0x000fe20000000012 */
[----:B------:R-:W-:Y:S01]  /*1580*/  FADD R7, R20, -R7 ;  /* 0x8000000714077221 */ /* 0x000fe20000000000 */
[C---:B------:R-:W-:Y:S01]  /*1590*/  FMUL R11, R19.reuse, R0 ;  /* 0x00000000130b7220 */ /* 0x040fe20000400000 */
[----:B------:R-:W-:Y:S01]  /*15a0*/  FMUL R26, R19, R2 ;  /* 0x00000002131a7220 */ /* 0x000fe20000400000 */
[----:B------:R-:W-:Y:S01]  /*15b0*/  IMAD.WIDE R18, R6, 0x4, R16 ;  /* 0x0000000406127825 */ /* 0x000fe200078e0210 */
[----:B------:R0:W-:Y:S03]  /*15c0*/  STG.E desc[UR4][R22.64], R5 ;  /* 0x0000000516007986 */ /* 0x0001e6000c101904 */
[C---:B------:R-:W-:Y:S01]  /*15d0*/  FFMA R10, R24.reuse, R3, R11 ;  /* 0x00000003180a7223 */ /* 0x040fe2000000000b */
[----:B------:R-:W-:Y:S01]  /*15e0*/  FFMA R11, R9, R4, R26 ;  /* 0x00000004090b7223 */ /* 0x000fe2000000001a */
[----:B------:R-:W-:Y:S01]  /*15f0*/  FADD R9, R24, -R9 ;  /* 0x8000000918097221 */ /* 0x000fe20000000000 */
[----:B------:R0:W-:Y:S01]  /*1600*/  STG.E desc[UR4][R16.64], R7 ;  /* 0x0000000710007986 */ /* 0x0001e2000c101904 */
[----:B------:R-:W-:-:S04]  /*1610*/  IMAD.WIDE R20, R6, 0x4, R18 ;  /* 0x0000000406147825 */ /* 0x000fc800078e0212 */
[----:B------:R-:W-:Y:S01]  /*1620*/  FADD R25, R10, -R11 ;  /* 0x8000000b0a197221 */ /* 0x000fe20000000000 */
[----:B------:R0:W-:Y:S04]  /*1630*/  STG.E desc[UR4][R18.64], R9 ;  /* 0x0000000912007986 */ /* 0x0001e8000c101904 */
[----:B------:R0:W-:Y:S01]  /*1640*/  STG.E desc[UR4][R20.64], R25 ;  /* 0x0000001914007986 */ /* 0x0001e2000c101904 */
[----:B------:R-:W-:Y:S05]  /*1650*/  @P0 BRA `(.L_x_5) ;  /* 0xfffffffc00600947 */ /* 0x000fea000383ffff */
[----:B------:R-:W-:Y:S05]  /*1660*/  EXIT ;  /* 0x000000000000794d */ /* 0x000fea0003800000 */
.L_x_9:
[----:B------:R-:W-:-:S00]  /*1670*/  BRA `(.L_x_9) ;  /* 0xfffffffc00fc7947 */ /* 0x000fc0000383ffff */
[----:B------:R-:W-:-:S00]  /*1680*/  NOP ;  /* 0x0000000000007918 */ /* 0x000fc00000000000 */
[----:B------:R-:W-:-:S00]  /*1690*/  NOP ;  /* 0x0000000000007918 */ /* 0x000fc00000000000 */
[----:B------:R-:W-:-:S00]  /*16a0*/  NOP ;  /* 0x0000000000007918 */ /* 0x000fc00000000000 */
[----:B------:R-:W-:-:S00]  /*16b0*/  NOP ;  /* 0x0000000000007918 */ /* 0x000fc00000000000 */
[----:B------:R-:W-:-:S00]  /*16c0*/  NOP ;  /* 0x0000000000007918 */ /* 0x000fc00000000000 */
[----:B------:R-:W-:-:S00]  /*16d0*/  NOP ;  /* 0x0000000000007918 */ /* 0x000fc00000000000 */
[----:B------:R-:W-:-:S00]  /*16e0*/  NOP ;  /* 0x0000000000007918 */ /* 0x000fc00000000000 */
[----:B------:R-:W-:-:S00]  /*16f0*/  NOP ;  /* 0x0000000000007918 */ /* 0x000fc00000000000 */
.L_x_18:


//--------------------- .text.apo_batch_f32       --------------------------
	.section	.text.apo_batch_f32,"ax",@progbits
	.align	128
        .global         apo_batch_f32
        .type           apo_batch_f32,@function
        .size           apo_batch_f32,(.L_x_19 - apo_batch_f32)
        .other          apo_batch_f32,@"STO_CUDA_ENTRY STV_DEFAULT"
apo_batch_f32:
.text.apo_batch_f32:
[----:B------:R-:W-:Y:S01]  /*0000*/  LDC R1, c[0x0][0x37c] ;  /* 0x0000df00ff017b82 */ /* 0x000fe20000000800 */
[----:B------:R-:W0:Y:S07]  /*0010*/  S2R R0, SR_CTAID.X ;  /* 0x0000000000007919 */ /* 0x000e2e0000002500 */
[----:B------:R-:W1:Y:S01]  /*0020*/  LDC R13, c[0x0][0x3a8] ;  /* 0x0000ea00ff0d7b82 */ /* 0x000e620000000800 */
[----:B------:R-:W0:Y:S02]  /*0030*/  LDCU UR4, c[0x0][0x3b0] ;  /* 0x00007600ff0477ac */ /* 0x000e240008000800 */
[----:B0-----:R-:W-:-:S04]  /*0040*/  ISETP.GE.AND P0, PT, R0, UR4, PT ;  /* 0x0000000400007c0c */ /* 0x001fc8000bf06270 */
[----:B-1----:R-:W-:-:S13]  /*0050*/  ISETP.LT.OR P0, PT, R13, 0x1, P0 ;  /* 0x000000010d00780c */ /* 0x002fda0000701670 */
[----:B------:R-:W-:Y:S05]  /*0060*/  @P0 EXIT ;  /* 0x000000000000094d */ /* 0x000fea0003800000 */
[----:B------:R-:W0:Y:S01]  /*0070*/  LDC.64 R2, c[0x0][0x388] ;  /* 0x0000e200ff027b82 */ /* 0x000e220000000a00 */
[----:B------:R-:W1:Y:S07]  /*0080*/  LDCU.64 UR6, c[0x0][0x358] ;  /* 0x00006b00ff0677ac */ /* 0x000e6e0008000a00 */
[----:B------:R-:W2:Y:S08]  /*0090*/  LDC.64 R4, c[0x0][0x398] ;  /* 0x0000e600ff047b82 */ /* 0x000eb00000000a00 */
[----:B------:R-:W3:Y:S01]  /*00a0*/  LDC R6, c[0x0][0x3ac] ;  /* 0x0000eb00ff067b82 */ /* 0x000ee20000000800 */
[----:B0-----:R-:W-:-:S06]  /*00b0*/  IMAD.WIDE.U32 R2, R0, 0x4, R2 ;  /* 0x0000000400027825 */ /* 0x001fcc00078e0002 */
[----:B-1----:R-:W4:Y:S01]  /*00c0*/  LDG.E.CONSTANT R2, desc[UR6][R2.64] ;  /* 0x0000000602027981 */ /* 0x002f22000c1e9900 */
[----:B--2---:R-:W-:-:S06]  /*00d0*/  IMAD.WIDE.U32 R4, R0, 0x4, R4 ;  /* 0x0000000400047825 */ /* 0x004fcc00078e0004 */
[----:B------:R-:W2:Y:S01]  /*00e0*/  LDG.E.CONSTANT R4, desc[UR6][R4.64] ;  /* 0x0000000604047981 */ /* 0x000ea2000c1e9900 */
[----:B----4-:R-:W-:-:S04]  /*00f0*/  VIMNMX R7, PT, PT, RZ, R2, !PT ;  /* 0x00000002ff077248 */ /* 0x010fc80007fe0100 */
[----:B--2---:R-:W-:-:S04]  /*0100*/  ISETP.GE.AND P0, PT, R7, R4, PT ;  /* 0x000000040700720c */ /* 0x004fc80003f06270 */
[----:B------:R-:W-:-:S04]  /*0110*/  ISETP.LT.OR P0, PT, R2, 0x1, P0 ;  /* 0x000000010200780c */ /* 0x000fc80000701670 */
[----:B---3--:R-:W-:-:S13]  /*0120*/  ISETP.GE.U32.OR P0, PT, R6, R13, P0 ;  /* 0x0000000d0600720c */ /* 0x008fda0000706470 */
[----:B------:R-:W-:Y:S05]  /*0130*/  @P0 EXIT ;  /* 0x000000000000094d */ /* 0x000fea0003800000 */
[----:B------:R-:W0:Y:S01]  /*0140*/  S2R R7, SR_TID.X ;  /* 0x0000000000077919 */ /* 0x000e220000002100 */
[----:B------:R-:W1:Y:S01]  /*0150*/  LDC.64 R2, c[0x0][0x390] ;  /* 0x0000e400ff027b82 */ /* 0x000e620000000a00 */
[----:B------:R-:W-:Y:S07]  /*0160*/  BSSY.RECONVERGENT B0, `(.L_x_10) ;  /* 0x0000010000007945 */ /* 0x000fee0003800200 */
[----:B------:R-:W2:Y:S01]  /*0170*/  LDC.64 R14, c[0x0][0x3a0] ;  /* 0x0000e800ff0e7b82 */ /* 0x000ea20000000a00 */
[----:B-1----:R-:W-:Y:S01]  /*0180*/  IMAD.WIDE.U32 R2, R0, 0x4, R2 ;  /* 0x0000000400027825 */ /* 0x002fe200078e0002 */
[----:B0-----:R-:W-:-:S03]  /*0190*/  ISETP.GE.U32.AND P1, PT, R7, R6, PT ;  /* 0x000000060700720c */ /* 0x001fc60003f26070 */
[----:B--2---:R-:W-:Y:S01]  /*01a0*/  IMAD.WIDE.U32 R14, R0, 0x4, R14 ;  /* 0x00000004000e7825 */ /* 0x004fe200078e000e */
[----:B------:R-:W-:-:S09]  /*01b0*/  ISETP.NE.AND P0, PT, R7, RZ, PT ;  /* 0x000000ff0700720c */ /* 0x000fd20003f05270 */
[----:B------:R-:W-:Y:S05]  /*01c0*/  @P1 BRA `(.L_x_11) ;  /* 0x0000000000241947 */ /* 0x000fea0003800000 */
[----:B------:R-:W0:Y:S01]  /*01d0*/  LDC R10, c[0x0][0x360] ;  /* 0x0000d800ff0a7b82 */ /* 0x000e220000000800 */
[----:B------:R-:W-:-:S07]  /*01e0*/  MOV R11, 0x7fc00000 ;  /* 0x7fc00000000b7802 */ /* 0x000fce0000000f00 */
[----:B------:R-:W1:Y:S02]  /*01f0*/  LDC.64 R8, c[0x0][0x3b8] ;  /* 0x0000ee00ff087b82 */ /* 0x000e640000000a00 */
.L_x_12:
[----:B--2---:R-:W-:Y:S01]  /*0200*/  IMAD R5, R0, R13, R7 ;  /* 0x0000000d00057224 */ /* 0x004fe200078e0207 */
[----:B0-----:R-:W-:-:S03]  /*0210*/  IADD3 R7, PT, PT, R10, R7, RZ ;  /* 0x000000070a077210 */ /* 0x001fc60007ffe0ff */
[----:B-1----:R-:W-:Y:S01]  /*0220*/  IMAD.WIDE R4, R5, 0x4, R8 ;  /* 0x0000000405047825 */ /* 0x002fe200078e0208 */
[----:B------:R-:W-:-:S04]  /*0230*/  ISETP.GE.AND P1, PT, R7, R6, PT ;  /* 0x000000060700720c */ /* 0x000fc80003f26270 */
[----:B------:R2:W-:Y:S09]  /*0240*/  STG.E desc[UR6][R4.64], R11 ;  /* 0x0000000b04007986 */ /* 0x0005f2000c101906 */
[----:B------:R-:W-:Y:S05]  /*0250*/  @!P1 BRA `(.L_x_12) ;  /* 0xfffffffc00e89947 */ /* 0x000fea000383ffff */
.L_x_11:
[----:B------:R-:W-:Y:S05]  /*0260*/  BSYNC.RECONVERGENT B0 ;  /* 0x0000000000007941 */ /* 0x000fea0003800200 */
.L_x_10:
[----:B------:R0:W5:Y:S04]  /*0270*/  LDG.E.CONSTANT R12, desc[UR6][R2.64] ;  /* 0x00000006020c7981 */ /* 0x000168000c1e9900 */
[----:B------:R0:W5:Y:S01]  /*0280*/  LDG.E.CONSTANT R14, desc[UR6][R14.64] ;  /* 0x000000060e0e7981 */ /* 0x000162000c1e9900 */
[----:B------:R-:W-:Y:S05]  /*0290*/  @P0 EXIT ;  /* 0x000000000000094d */ /* 0x000fea0003800000 */
[----:B--2---:R-:W1:Y:S01]  /*02a0*/  LDC.64 R4, c[0x0][0x3b8] ;  /* 0x0000ee00ff047b82 */ /* 0x004e620000000a00 */
[----:B0-----:R-:W-:Y:S01]  /*02b0*/  IADD3 R15, PT, PT, R6, 0x1, RZ ;  /* 0x00000001060f7810 */ /* 0x001fe20007ffe0ff */
[----:B------:R-:W-:-:S03]  /*02c0*/  IMAD R23, R0, R13, R6 ;  /* 0x0000000d00177224 */ /* 0x000fc600078e0206 */
[----:B------:R-:W-:Y:S01]  /*02d0*/  ISETP.GE.U32.AND P0, PT, R15, R13, PT ;  /* 0x0000000d0f00720c */ /* 0x000fe20003f06070 */
[----:B-1----:R-:W-:-:S05]  /*02e0*/  IMAD.WIDE.U32 R2, R23, 0x4, R4 ;  /* 0x0000000417027825 */ /* 0x002fca00078e0004 */
[----:B------:R0:W-:Y:S07]  /*02f0*/  STG.E desc[UR6][R2.64], RZ ;  /* 0x000000ff02007986 */ /* 0x0001ee000c101906 */
[----:B------:R-:W-:Y:S05]  /*0300*/  @P0 EXIT ;  /* 0x000000000000094d */ /* 0x000fea0003800000 */
[----:B0-----:R-:W0:Y:S02]  /*0310*/  LDC.64 R2, c[0x0][0x380] ;  /* 0x0000e000ff027b82 */ /* 0x001e240000000a00 */
[----:B0-----:R-:W-:-:S05]  /*0320*/  IMAD.WIDE.U32 R8, R6, 0x4, R2 ;  /* 0x0000000406087825 */ /* 0x001fca00078e0002 */
[----:B------:R-:W2:Y:S01]  /*0330*/  LDG.E.CONSTANT R21, desc[UR6][R8.64] ;  /* 0x0000000608157981 */ /* 0x000ea2000c1e9900 */
[----:B------:R-:W0:Y:S01]  /*0340*/  LDC R20, c[0x0][0x3ac] ;  /* 0x0000eb00ff147b82 */ /* 0x000e220000000800 */
[----:B------:R-:W-:Y:S01]  /*0350*/  IADD3 R7, PT, PT, R13, -0x2, -R6 ;  /* 0xfffffffe0d077810 */ /* 0x000fe20007ffe806 */
[----:B-----5:R-:W-:Y:S01]  /*0360*/  FADD R17, -R12, 1 ;  /* 0x3f8000000c117421 */ /* 0x020fe20000000100 */
[----:B------:R-:W-:Y:S01]  /*0370*/  LOP3.LUT R16, RZ, R6, RZ, 0x33, !PT ;  /* 0x00000006ff107212 */ /* 0x000fe200078e33ff */
[----:B------:R-:W-:Y:S01]  /*0380*/  FADD R18, -R14, 1 ;  /* 0x3f8000000e127421 */ /* 0x000fe20000000100 */
[----:B------:R-:W-:Y:S02]  /*0390*/  ISETP.GE.U32.AND P0, PT, R7, 0x7, PT ;  /* 0x000000070700780c */ /* 0x000fe40003f06070 */
[----:B------:R-:W-:-:S04]  /*03a0*/  IADD3 R16, PT, PT, R16, R13, RZ ;  /* 0x0000000d10107210 */ /* 0x000fc80007ffe0ff */
[----:B------:R-:W-:Y:S02]  /*03b0*/  LOP3.LUT R19, R16, 0x7, RZ, 0xc0, !PT ;  /* 0x0000000710137812 */ /* 0x000fe400078ec0ff */
[----:B--2---:R-:W-:-:S05]  /*03c0*/  MOV R22, R21 ;  /* 0x0000001500167202 */ /* 0x004fca0000000f00 */
[----:B0-----:R-:W-:Y:S05]  /*03d0*/  @!P0 BRA `(.L_x_13) ;  /* 0x0000000400348947 */ /* 0x001fea0003800000 */
[----:B------:R-:W0:Y:S01]  /*03e0*/  LDC.64 R6, c[0x0][0x380] ;  /* 0x0000e000ff067b82 */ /* 0x000e220000000a00 */
[----:B------:R-:W1:Y:S01]  /*03f0*/  LDCU.64 UR4, c[0x0][0x3b8] ;  /* 0x00007700ff0477ac */ /* 0x000e620008000a00 */
[----:B------:R-:W-:Y:S02]  /*0400*/  LOP3.LUT R24, R16, 0xfffffff8, RZ, 0xc0, !PT ;  /* 0xfffffff810187812 */ /* 0x000fe400078ec0ff */
[----:B------:R-:W-:Y:S02]  /*0410*/  IADD3 R23, PT, PT, R23, 0x1, RZ ;  /* 0x0000000117177810 */ /* 0x000fe40007ffe0ff */
[----:B------:R-:W-:Y:S02]  /*0420*/  MOV R22, R21 ;  /* 0x0000001500167202 */ /* 0x000fe40000000f00 */
[----:B------:R-:W-:Y:S01]  /*0430*/  IADD3 R24, PT, PT, -R24, RZ, RZ ;  /* 0x000000ff18187210 */ /* 0x000fe20007ffe1ff */
[----:B-1----:R-:W-:-:S04]  /*0440*/  UIADD3 UR4, UP0, UPT, UR4, 0x10, URZ ;  /* 0x0000001004047890 */ /* 0x002fc8000ff1e0ff */
[----:B------:R-:W-:Y:S01]  /*0450*/  UIADD3.X UR5, UPT, UPT, URZ, UR5, URZ, UP0, !UPT ;  /* 0x00000005ff057290 */ /* 0x000fe200087fe4ff */
[----:B0-----:R-:W-:-:S04]  /*0460*/  IADD3 R6, P0, PT, R6, 0x10, RZ ;  /* 0x0000001006067810 */ /* 0x001fc80007f1e0ff */
[----:B------:R-:W-:-:S09]  /*0470*/  IADD3.X R7, PT, PT, RZ, R7, RZ, P0, !PT ;  /* 0x00000007ff077210 */ /* 0x000fd200007fe4ff */
.L_x_14:
[----:B0-----:R-:W-:-:S05]  /*0480*/  IMAD.WIDE R8, R15, 0x4, R6 ;  /* 0x000000040f087825 */ /* 0x001fca00078e0206 */
[----:B------:R-:W2:Y:S04]  /*0490*/  LDG.E.CONSTANT R11, desc[UR6][R8.64+-0x10] ;  /* 0xfffff006080b7981 */ /* 0x000ea8000c1e9900 */
[----:B------:R-:W3:Y:S04]  /*04a0*/  LDG.E.CONSTANT R27, desc[UR6][R8.64+-0xc] ;  /* 0xfffff406081b7981 */ /* 0x000ee8000c1e9900 */
[----:B------:R-:W4:Y:S04]  /*04b0*/  LDG.E.CONSTANT R26, desc[UR6][R8.64+-0x4] ;  /* 0xfffffc06081a7981 */ /* 0x000f28000c1e9900 */
[----:B------:R-:W5:Y:S01]  /*04c0*/  LDG.E.CONSTANT R29, desc[UR6][R8.64+0x4] ;  /* 0x00000406081d7981 */ /* 0x000f62000c1e9900 */
[-C--:B--2---:R-:W-:Y:S01]  /*04d0*/  FMUL R25, R12, R11.reuse ;  /* 0x0000000b0c197220 */ /* 0x084fe20000400000 */
[----:B------:R-:W-:-:S03]  /*04e0*/  FMUL R10, R14, R11 ;  /* 0x0000000b0e0a7220 */ /* 0x000fc60000400000 */
[----:B------:R-:W-:Y:S01]  /*04f0*/  FFMA R28, R22, R17, R25 ;  /* 0x00000011161c7223 */ /* 0x000fe20000000019 */
[-C--:B---3--:R-:W-:Y:S01]  /*0500*/  FMUL R11, R12, R27.reuse ;  /* 0x0000001b0c0b7220 */ /* 0x088fe20000400000 */
[-C--:B------:R-:W-:Y:S01]  /*0510*/  FFMA R21, R21, R18.reuse, R10 ;  /* 0x0000001215157223 */ /* 0x080fe2000000000a */
[----:B------:R-:W-:Y:S01]  /*0520*/  FMUL R10, R14, R27 ;  /* 0x0000001b0e0a7220 */ /* 0x000fe20000400000 */
[----:B------:R-:W2:Y:S01]  /*0530*/  LDG.E.CONSTANT R25, desc[UR6][R8.64+-0x8] ;  /* 0xfffff80608197981 */ /* 0x000ea2000c1e9900 */
[C---:B------:R-:W-:Y:S01]  /*0540*/  FFMA R22, R28.reuse, R17, R11 ;  /* 0x000000111c167223 */ /* 0x040fe2000000000b */
[----:B------:R-:W-:Y:S01]  /*0550*/  FADD R28, R28, -R21 ;  /* 0x800000151c1c7221 */ /* 0x000fe20000000000 */
[----:B------:R-:W-:Y:S01]  /*0560*/  FFMA R21, R21, R18, R10 ;  /* 0x0000001215157223 */ /* 0x000fe2000000000a */
[----:B------:R-:W-:Y:S02]  /*0570*/  MOV R10, UR4 ;  /* 0x00000004000a7c02 */ /* 0x000fe40008000f00 */
[----:B------:R-:W-:Y:S01]  /*0580*/  MOV R11, UR5 ;  /* 0x00000005000b7c02 */ /* 0x000fe20008000f00 */
[----:B------:R-:W-:-:S02]  /*0590*/  FADD R27, R22, -R21 ;  /* 0x80000015161b7221 */ /* 0x000fc40000000000 */
[----:B------:R-:W-:-:S05]  /*05a0*/  IMAD.WIDE R10, R23, 0x4, R10 ;  /* 0x00000004170a7825 */ /* 0x000fca00078e020a */
[----:B------:R0:W-:Y:S04]  /*05b0*/  STG.E desc[UR6][R10.64+-0xc], R27 ;  /* 0xfffff41b0a007986 */ /* 0x0001e8000c101906 */
[----:B0-----:R-:W3:Y:S04]  /*05c0*/  LDG.E.CONSTANT R27, desc[UR6][R8.64] ;  /* 0x00000006081b7981 */ /* 0x001ee8000c1e9900 */
[----:B------:R2:W-:Y:S02]  /*05d0*/  STG.E desc[UR6][R10.64+-0x10], R28 ;  /* 0xfffff01c0a007986 */ /* 0x0005e4000c101906 */
[-C--:B--2---:R-:W-:Y:S01]  /*05e0*/  FMUL R28, R12, R25.reuse ;  /* 0x000000190c1c7220 */ /* 0x084fe20000400000 */
[----:B------:R-:W-:-:S03]  /*05f0*/  FMUL R25, R14, R25 ;  /* 0x000000190e197220 */ /* 0x000fc60000400000 */
[-C--:B------:R-:W-:Y:S01]  /*0600*/  FFMA R22, R22, R17.reuse, R28 ;  /* 0x0000001116167223 */ /* 0x080fe2000000001c */
[----:B------:R-:W-:Y:S01]  /*0610*/  FFMA R21, R21, R18, R25 ;  /* 0x0000001215157223 */ /* 0x000fe20000000019 */
[-C--:B----4-:R-:W-:Y:S01]  /*0620*/  FMUL R28, R12, R26.reuse ;  /* 0x0000001a0c1c7220 */ /* 0x090fe20000400000 */
[----:B------:R-:W-:Y:S02]  /*0630*/  FMUL R26, R14, R26 ;  /* 0x0000001a0e1a7220 */ /* 0x000fe40000400000 */
[C---:B------:R-:W-:Y:S01]  /*0640*/  FADD R25, R22.reuse, -R21 ;  /* 0x8000001516197221 */ /* 0x040fe20000000000 */
[----:B------:R-:W-:Y:S01]  /*0650*/  FFMA R22, R22, R17, R28 ;  /* 0x0000001116167223 */ /* 0x000fe2000000001c */
[----:B------:R-:W-:-:S04]  /*0660*/  FFMA R21, R21, R18, R26 ;  /* 0x0000001215157223 */ /* 0x000fc8000000001a */
[----:B------:R-:W-:Y:S01]  /*0670*/  FADD R26, R22, -R21 ;  /* 0x80000015161a7221 */ /* 0x000fe20000000000 */
[----:B------:R5:W-:Y:S01]  /*0680*/  STG.E desc[UR6][R10.64+-0x8], R25 ;  /* 0xfffff8190a007986 */ /* 0x000be2000c101906 */
[----:B---3--:R-:W-:-:S04]  /*0690*/  FMUL R28, R12, R27 ;  /* 0x0000001b0c1c7220 */ /* 0x008fc80000400000 */
[----:B------:R-:W-:Y:S01]  /*06a0*/  FFMA R22, R22, R17, R28 ;  /* 0x0000001116167223 */ /* 0x000fe2000000001c */
[----:B------:R-:W-:Y:S01]  /*06b0*/  FMUL R28, R14, R27 ;  /* 0x0000001b0e1c7220 */ /* 0x000fe20000400000 */
[----:B-----5:R-:W-:Y:S01]  /*06c0*/  FMUL R25, R12, R29 ;  /* 0x0000001d0c197220 */ /* 0x020fe20000400000 */
[----:B------:R-:W2:Y:S02]  /*06d0*/  LDG.E.CONSTANT R27, desc[UR6][R8.64+0x8] ;  /* 0x00000806081b7981 */ /* 0x000ea4000c1e9900 */
[----:B------:R-:W-:-:S04]  /*06e0*/  FFMA R21, R21, R18, R28 ;  /* 0x0000001215157223 */ /* 0x000fc8000000001c */
[C---:B------:R-:W-:Y:S01]  /*06f0*/  FADD R28, R22.reuse, -R21 ;  /* 0x80000015161c7221 */ /* 0x040fe20000000000 */
[----:B------:R-:W-:Y:S02]  /*0700*/  FFMA R22, R22, R17, R25 ;  /* 0x0000001116167223 */ /* 0x000fe40000000019 */
[----:B------:R-:W3:Y:S04]  /*0710*/  LDG.E.CONSTANT R25, desc[UR6][R8.64+0xc] ;  /* 0x00000c0608197981 */ /* 0x000ee8000c1e9900 */
[----:B------:R0:W-:Y:S04]  /*0720*/  STG.E desc[UR6][R10.64+-0x4], R26 ;  /* 0xfffffc1a0a007986 */ /* 0x0001e8000c101906 */
[----:B------:R1:W-:Y:S01]  /*0730*/  STG.E desc[UR6][R10.64], R28 ;  /* 0x0000001c0a007986 */ /* 0x0003e2000c101906 */
[----:B0-----:R-:W-:-:S04]  /*0740*/  FMUL R26, R14, R29 ;  /* 0x0000001d0e1a7220 */ /* 0x001fc80000400000 */
[----:B------:R-:W-:Y:S01]  /*0750*/  FFMA R21, R21, R18, R26 ;  /* 0x0000001215157223 */ /* 0x000fe2000000001a */
[----:B------:R-:W-:-:S04]  /*0760*/  IADD3 R24, PT, PT, R24, 0x8, RZ ;  /* 0x0000000818187810 */ /* 0x000fc80007ffe0ff */
[----:B------:R-:W-:Y:S02]  /*0770*/  ISETP.NE.AND P0, PT, R24, RZ, PT ;  /* 0x000000ff1800720c */ /* 0x000fe40003f05270 */
[----:B------:R-:W-:Y:S02]  /*0780*/  IADD3 R20, PT, PT, R20, 0x8, RZ ;  /* 0x0000000814147810 */ /* 0x000fe40007ffe0ff */
[----:B------:R-:W-:Y:S02]  /*0790*/  IADD3 R15, PT, PT, R15, 0x8, RZ ;  /* 0x000000080f0f7810 */ /* 0x000fe40007ffe0ff */
[----:B------:R-:W-:Y:S01]  /*07a0*/  IADD3 R23, PT, PT, R23, 0x8, RZ ;  /* 0x0000000817177810 */ /* 0x000fe20007ffe0ff */
[-C--:B--2---:R-:W-:Y:S01]  /*07b0*/  FMUL R29, R12, R27.reuse ;  /* 0x0000001b0c1d7220 */ /* 0x084fe20000400000 */
[----:B-1----:R-:W-:Y:S01]  /*07c0*/  FMUL R28, R14, R27 ;  /* 0x0000001b0e1c7220 */ /* 0x002fe20000400000 */
[C---:B------:R-:W-:Y:S02]  /*07d0*/  FADD R27, R22.reuse, -R21 ;  /* 0x80000015161b7221 */ /* 0x040fe40000000000 */
[----:B------:R-:W-:Y:S01]  /*07e0*/  FFMA R26, R22, R17, R29 ;  /* 0x00000011161a7223 */ /* 0x000fe2000000001d */
[----:B------:R-:W-:Y:S01]  /*07f0*/  FFMA R29, R21, R18, R28 ;  /* 0x00000012151d7223 */ /* 0x000fe2000000001c */
[-C--:B---3--:R-:W-:Y:S01]  /*0800*/  FMUL R21, R12, R25.reuse ;  /* 0x000000190c157220 */ /* 0x088fe20000400000 */
[----:B------:R-:W-:-:S03]  /*0810*/  FMUL R28, R14, R25 ;  /* 0x000000190e1c7220 */ /* 0x000fc60000400000 */
[C---:B------:R-:W-:Y:S01]  /*0820*/  FFMA R22, R26.reuse, R17, R21 ;  /* 0x000000111a167223 */ /* 0x040fe20000000015 */
[----:B------:R-:W-:Y:S01]  /*0830*/  FFMA R21, R29, R18, R28 ;  /* 0x000000121d157223 */ /* 0x000fe2000000001c */
[----:B------:R-:W-:-:S03]  /*0840*/  FADD R29, R26, -R29 ;  /* 0x8000001d1a1d7221 */ /* 0x000fc60000000000 */
[----:B------:R-:W-:Y:S01]  /*0850*/  FADD R9, R22, -R21 ;  /* 0x8000001516097221 */ /* 0x000fe20000000000 */
[----:B------:R0:W-:Y:S04]  /*0860*/  STG.E desc[UR6][R10.64+0x4], R27 ;  /* 0x0000041b0a007986 */ /* 0x0001e8000c101906 */
[----:B------:R0:W-:Y:S04]  /*0870*/  STG.E desc[UR6][R10.64+0x8], R29 ;  /* 0x0000081d0a007986 */ /* 0x0001e8000c101906 */
[----:B------:R0:W-:Y:S01]  /*0880*/  STG.E desc[UR6][R10.64+0xc], R9 ;  /* 0x00000c090a007986 */ /* 0x0001e2000c101906 */
[----:B------:R-:W-:Y:S05]  /*0890*/  @P0 BRA `(.L_x_14) ;  /* 0xfffffff800f80947 */ /* 0x000fea000383ffff */
[----:B------:R-:W-:-:S07]  /*08a0*/  IADD3 R15, PT, PT, R20, 0x1, RZ ;  /* 0x00000001140f7810 */ /* 0x000fce0007ffe0ff */
.L_x_13:
[----:B------:R-:W-:-:S13]  /*08b0*/  ISETP.NE.AND P0, PT, R19, RZ, PT ;  /* 0x000000ff1300720c */ /* 0x000fda0003f05270 */
[----:B------:R-:W-:Y:S05]  /*08c0*/  @!P0 EXIT ;  /* 0x000000000000894d */ /* 0x000fea0003800000 */
[----:B------:R-:W-:Y:S02]  /*08d0*/  ISETP.GE.U32.AND P0, PT, R19, 0x4, PT ;  /* 0x000000041300780c */ /* 0x000fe40003f06070 */
[----:B------:R-:W-:-:S04]  /*08e0*/  LOP3.LUT R20, R16, 0x3, RZ, 0xc0, !PT ;  /* 0x0000000310147812 */ /* 0x000fc800078ec0ff */
[----:B------:R-:W-:-:S07]  /*08f0*/  ISETP.NE.AND P1, PT, R20, RZ, PT ;  /* 0x000000ff1400720c */ /* 0x000fce0003f25270 */
[----:B------:R-:W-:Y:S06]  /*0900*/  @!P0 BRA `(.L_x_15) ;  /* 0x0000000000808947 */ /* 0x000fec0003800000 */
[----:B------:R-:W-:-:S05]  /*0910*/  IMAD.WIDE R6, R15, 0x4, R2 ;  /* 0x000000040f067825 */ /* 0x000fca00078e0202 */
[----:B0-----:R-:W2:Y:S04]  /*0920*/  LDG.E.CONSTANT R11, desc[UR6][R6.64] ;  /* 0x00000006060b7981 */ /* 0x001ea8000c1e9900 */
[----:B------:R-:W3:Y:S04]  /*0930*/  LDG.E.CONSTANT R23, desc[UR6][R6.64+0x4] ;  /* 0x0000040606177981 */ /* 0x000ee8000c1e9900 */
[----:B------:R-:W4:Y:S04]  /*0940*/  LDG.E.CONSTANT R25, desc[UR6][R6.64+0x8] ;  /* 0x0000080606197981 */ /* 0x000f28000c1e9900 */
[----:B------:R0:W5:Y:S02]  /*0950*/  LDG.E.CONSTANT R9, desc[UR6][R6.64+0xc] ;  /* 0x00000c0606097981 */ /* 0x000164000c1e9900 */
[----:B0-----:R-:W-:Y:S01]  /*0960*/  IMAD R7, R0, R13, R15 ;  /* 0x0000000d00077224 */ /* 0x001fe200078e020f */
[----:B------:R-:W-:Y:S01]  /*0970*/  IADD3 R15, PT, PT, R15, 0x4, RZ ;  /* 0x000000040f0f7810 */ /* 0x000fe20007ffe0ff */
[-C--:B--2---:R-:W-:Y:S01]  /*0980*/  FMUL R19, R12, R11.reuse ;  /* 0x0000000b0c137220 */ /* 0x084fe20000400000 */
[----:B------:R-:W-:-:S03]  /*0990*/  FMUL R10, R14, R11 ;  /* 0x0000000b0e0a7220 */ /* 0x000fc60000400000 */
[----:B------:R-:W-:Y:S01]  /*09a0*/  FFMA R8, R22, R17, R19 ;  /* 0x0000001116087223 */ /* 0x000fe20000000013 */
[-C--:B---3--:R-:W-:Y:S01]  /*09b0*/  FMUL R11, R12, R23.reuse ;  /* 0x000000170c0b7220 */ /* 0x088fe20000400000 */
[-C--:B------:R-:W-:Y:S01]  /*09c0*/  FFMA R21, R21, R18.reuse, R10 ;  /* 0x0000001215157223 */ /* 0x080fe2000000000a */
[----:B------:R-:W-:Y:S01]  /*09d0*/  FMUL R22, R14, R23 ;  /* 0x000000170e167220 */ /* 0x000fe20000400000 */
[----:B----4-:R-:W-:Y:S01]  /*09e0*/  FMUL R19, R12, R25 ;  /* 0x000000190c137220 */ /* 0x010fe20000400000 */
[----:B------:R-:W-:Y:S01]  /*09f0*/  FFMA R10, R8, R17, R11 ;  /* 0x00000011080a7223 */ /* 0x000fe2000000000b */
[----:B------:R-:W-:Y:S01]  /*0a00*/  FMUL R26, R14, R25 ;  /* 0x000000190e1a7220 */ /* 0x000fe20000400000 */
[-C--:B------:R-:W-:Y:S01]  /*0a10*/  FFMA R11, R21, R18.reuse, R22 ;  /* 0x00000012150b7223 */ /* 0x080fe20000000016 */
[----:B-----5:R-:W-:Y:S01]  /*0a20*/  FMUL R23, R12, R9 ;  /* 0x000000090c177220 */ /* 0x020fe20000400000 */
[----:B------:R-:W-:Y:S01]  /*0a30*/  FFMA R24, R10, R17, R19 ;  /* 0x000000110a187223 */ /* 0x000fe20000000013 */
[----:B------:R-:W-:Y:S01]  /*0a40*/  FMUL R6, R14, R9 ;  /* 0x000000090e067220 */ /* 0x000fe20000400000 */
[-C--:B------:R-:W-:Y:S01]  /*0a50*/  FFMA R19, R11, R18.reuse, R26 ;  /* 0x000000120b137223 */ /* 0x080fe2000000001a */
[----:B------:R-:W-:Y:S01]  /*0a60*/  FADD R9, R8, -R21 ;  /* 0x8000001508097221 */ /* 0x000fe20000000000 */
[----:B------:R-:W-:Y:S01]  /*0a70*/  FFMA R22, R24, R17, R23 ;  /* 0x0000001118167223 */ /* 0x000fe20000000017 */
[----:B------:R-:W-:Y:S01]  /*0a80*/  FADD R11, R10, -R11 ;  /* 0x8000000b0a0b7221 */ /* 0x000fe20000000000 */
[----:B------:R-:W-:Y:S01]  /*0a90*/  FFMA R21, R19, R18, R6 ;  /* 0x0000001213157223 */ /* 0x000fe20000000006 */
[----:B------:R-:W-:-:S04]  /*0aa0*/  IMAD.WIDE R6, R7, 0x4, R4 ;  /* 0x0000000407067825 */ /* 0x000fc800078e0204 */
[----:B------:R-:W-:Y:S01]  /*0ab0*/  FADD R19, R24, -R19 ;  /* 0x8000001318137221 */ /* 0x000fe20000000000 */
[----:B------:R-:W-:Y:S01]  /*0ac0*/  FADD R23, R22, -R21 ;  /* 0x8000001516177221 */ /* 0x000fe20000000000 */
[----:B------:R1:W-:Y:S04]  /*0ad0*/  STG.E desc[UR6][R6.64], R9 ;  /* 0x0000000906007986 */ /* 0x0003e8000c101906 */
[----:B------:R1:W-:Y:S04]  /*0ae0*/  STG.E desc[UR6][R6.64+0x4], R11 ;  /* 0x0000040b06007986 */ /* 0x0003e8000c101906 */
[----:B------:R1:W-:Y:S04]  /*0af0*/  STG.E desc[UR6][R6.64+0x8], R19 ;  /* 0x0000081306007986 */ /* 0x0003e8000c101906 */
[----:B------:R1:W-:Y:S02]  /*0b00*/  STG.E desc[UR6][R6.64+0xc], R23 ;  /* 0x00000c1706007986 */ /* 0x0003e4000c101906 */
.L_x_15:
[----:B------:R-:W-:Y:S05]  /*0b10*/  @!P1 EXIT ;  /* 0x000000000000994d */ /* 0x000fea0003800000 */
[----:B------:R-:W-:Y:S02]  /*0b20*/  ISETP.NE.AND P0, PT, R20, 0x1, PT ;  /* 0x000000011400780c */ /* 0x000fe40003f05270 */
[----:B------:R-:W-:-:S04]  /*0b30*/  LOP3.LUT R16, R16, 0x1, RZ, 0xc0, !PT ;  /* 0x0000000110107812 */ /* 0x000fc800078ec0ff */
[----:B------:R-:W-:-:S07]  /*0b40*/  ISETP.NE.U32.AND P1, PT, R16, 0x1, PT ;  /* 0x000000011000780c */ /* 0x000fce0003f25070 */
[----:B------:R-:W-:Y:S06]  /*0b50*/  @!P0 BRA `(.L_x_16) ;  /* 0x0000000000488947 */ /* 0x000fec0003800000 */
[----:B-1----:R-:W-:-:S05]  /*0b60*/  IMAD.WIDE R6, R15, 0x4, R2 ;  /* 0x000000040f067825 */ /* 0x002fca00078e0202 */
[----:B0-----:R-:W2:Y:S04]  /*0b70*/  LDG.E.CONSTANT R9, desc[UR6][R6.64] ;  /* 0x0000000606097981 */ /* 0x001ea8000c1e9900 */
[----:B------:R-:W3:Y:S01]  /*0b80*/  LDG.E.CONSTANT R19, desc[UR6][R6.64+0x4] ;  /* 0x0000040606137981 */ /* 0x000ee2000c1e9900 */
[-C--:B--2---:R-:W-:Y:S01]  /*0b90*/  FMUL R10, R14, R9.reuse ;  /* 0x000000090e0a7220 */ /* 0x084fe20000400000 */
[----:B------:R-:W-:-:S03]  /*0ba0*/  FMUL R11, R12, R9 ;  /* 0x000000090c0b7220 */ /* 0x000fc60000400000 */
[-C--:B------:R-:W-:Y:S01]  /*0bb0*/  FFMA R9, R21, R18.reuse, R10 ;  /* 0x0000001215097223 */ /* 0x080fe2000000000a */
[----:B---3--:R-:W-:Y:S01]  /*0bc0*/  FMUL R23, R12, R19 ;  /* 0x000000130c177220 */ /* 0x008fe20000400000 */
[----:B------:R-:W-:Y:S01]  /*0bd0*/  FFMA R8, R22, R17, R11 ;  /* 0x0000001116087223 */ /* 0x000fe2000000000b */
[----:B------:R-:W-:Y:S01]  /*0be0*/  FMUL R10, R14, R19 ;  /* 0x000000130e0a7220 */ /* 0x000fe20000400000 */
[----:B------:R-:W-:Y:S01]  /*0bf0*/  IMAD R11, R0, R13, R15 ;  /* 0x0000000d000b7224 */ /* 0x000fe200078e020f */
[----:B------:R-:W-:Y:S01]  /*0c00*/  IADD3 R15, PT, PT, R15, 0x2, RZ ;  /* 0x000000020f0f7810 */ /* 0x000fe20007ffe0ff */
[----:B------:R-:W-:Y:S01]  /*0c10*/  FFMA R22, R8, R17, R23 ;  /* 0x0000001108167223 */ /* 0x000fe20000000017 */
[----:B------:R-:W-:Y:S01]  /*0c20*/  FFMA R21, R9, R18, R10 ;  /* 0x0000001209157223 */ /* 0x000fe2000000000a */
[----:B------:R-:W-:-:S04]  /*0c30*/  IMAD.WIDE R6, R11, 0x4, R4 ;  /* 0x000000040b067825 */ /* 0x000fc800078e0204 */
[----:B------:R-:W-:Y:S01]  /*0c40*/  FADD R9, R8, -R9 ;  /* 0x8000000908097221 */ /* 0x000fe20000000000 */
[----:B------:R-:W-:-:S04]  /*0c50*/  FADD R11, R22, -R21 ;  /* 0x80000015160b7221 */ /* 0x000fc80000000000 */
[----:B------:R2:W-:Y:S04]  /*0c60*/  STG.E desc[UR6][R6.64], R9 ;  /* 0x0000000906007986 */ /* 0x0005e8000c101906 */
[----:B------:R2:W-:Y:S02]  /*0c70*/  STG.E desc[UR6][R6.64+0x4], R11 ;  /* 0x0000040b06007986 */ /* 0x0005e4000c101906 */
.L_x_16:
[----:B------:R-:W-:Y:S05]  /*0c80*/  @P1 EXIT ;  /* 0x000000000000194d */ /* 0x000fea0003800000 */
[----:B------:R-:W-:-:S06]  /*0c90*/  IMAD.WIDE R2, R15, 0x4, R2 ;  /* 0x000000040f027825 */ /* 0x000fcc00078e0202 */
[----:B------:R-:W1:Y:S01]  /*0ca0*/  LDG.E.CONSTANT R3, desc[UR6][R2.64] ;  /* 0x0000000602037981 */ /* 0x000e62000c1e9900 */
[----:B------:R-:W-:-:S04]  /*0cb0*/  IMAD R13, R0, R13, R15 ;  /* 0x0000000d000d7224 */ /* 0x000fc800078e020f */
[----:B------:R-:W-:-:S04]  /*0cc0*/  IMAD.WIDE R4, R13, 0x4, R4 ;  /* 0x000000040d047825 */ /* 0x000fc800078e0204 */
[-C--:B-12---:R-:W-:Y:S01]  /*0cd0*/  FMUL R7, R12, R3.reuse ;  /* 0x000000030c077220 */ /* 0x086fe20000400000 */
[----:B------:R-:W-:-:S03]  /*0ce0*/  FMUL R14, R14, R3 ;  /* 0x000000030e0e7220 */ /* 0x000fc60000400000 */
[----:B------:R-:W-:Y:S01]  /*0cf0*/  FFMA R7, R22, R17, R7 ;  /* 0x0000001116077223 */ /* 0x000fe20000000007 */
[----:B------:R-:W-:-:S04]  /*0d00*/  FFMA R14, R21, R18, R14 ;  /* 0x00000012150e7223 */ /* 0x000fc8000000000e */
[----:B------:R-:W-:-:S05]  /*0d10*/  FADD R7, R7, -R14 ;  /* 0x8000000e07077221 */ /* 0x000fca0000000000 */
[----:B------:R-:W-:Y:S01]  /*0d20*/  STG.E desc[UR6][R4.64], R7 ;  /* 0x0000000704007986 */ /* 0x000fe2000c101906 */
[----:B------:R-:W-:Y:S05]  /*0d30*/  EXIT ;  /* 0x000000000000794d */ /* 0x000fea0003800000 */
.L_x_17:
        /* <DEDUP_REMOVED lines=12> */
.L_x_19:


//--------------------- .nv.shared.reserved.0     --------------------------
	.section	.nv.shared.reserved.0,"aw",@nobits
	.weak		__nv_reservedSMEM_offset_0_alias
	.size		__nv_reservedSMEM_offset_0_alias, 0, 64
	.other		__nv_reservedSMEM_offset_0_alias,@"STO_CUDA_RESERVED_SHARED STV_DEFAULT"
__nv_reservedSMEM_offset_0_alias:
	.zero		0
	.zero		64


//--------------------- .nv.constant0.apo_many_series_one_param_f32 --------------------------
	.section	.nv.constant0.apo_many_series_one_param_f32,"a",@progbits
	.sectionflags	@""
	.align	4
.nv.constant0.apo_many_series_one_param_f32:
	.zero		944


//--------------------- .nv.constant0.apo_batch_f32 --------------------------
	.section	.nv.constant0.apo_batch_f32,"a",@progbits
	.sectionflags	@""
	.align	4
.nv.constant0.apo_batch_f32:
	.zero		960


//--------------------- SYMBOLS --------------------------

	.type		.nv.reservedSmem.offset0,@object
	.size		.nv.reservedSmem.offset0,0x4
